//
// Generated by NVIDIA NVVM Compiler
//
// Compiler Build ID: CL-36424714
// Cuda compilation tools, release 13.0, V13.0.88
// Based on NVVM 20.0.0
//

.version 9.0
.target sm_100
.address_size 64

	// .globl	_Z12find_repeatsPiS_i

.visible .entry _Z12find_repeatsPiS_i(
	.param .u64 .ptr .align 1 _Z12find_repeatsPiS_i_param_0,
	.param .u64 .ptr .align 1 _Z12find_repeatsPiS_i_param_1,
	.param .u32 _Z12find_repeatsPiS_i_param_2
)
{
	.reg .pred 	%p<3>;
	.reg .b32 	%r<11>;
	.reg .b64 	%rd<11>;

	ld.param.u64 	%rd2, [_Z12find_repeatsPiS_i_param_0];
	ld.param.u64 	%rd3, [_Z12find_repeatsPiS_i_param_1];
	ld.param.u32 	%r2, [_Z12find_repeatsPiS_i_param_2];
	cvta.to.global.u64 	%rd1, %rd3;
	mov.u32 	%r3, %tid.x;
	mov.u32 	%r4, %ctaid.x;
	mov.u32 	%r5, %ntid.x;
	mad.lo.s32 	%r1, %r4, %r5, %r3;
	add.s32 	%r6, %r2, -1;
	setp.ge.s32 	%p1, %r1, %r6;
	@%p1 bra 	$L__BB0_4;
	cvta.to.global.u64 	%rd4, %rd2;
	mul.wide.s32 	%rd5, %r1, 4;
	add.s64 	%rd6, %rd4, %rd5;
	ld.global.u32 	%r7, [%rd6];
	ld.global.u32 	%r8, [%rd6+4];
	setp.ne.s32 	%p2, %r7, %r8;
	@%p2 bra 	$L__BB0_3;
	add.s64 	%rd10, %rd1, %rd5;
	mov.b32 	%r10, 1;
	st.global.u32 	[%rd10], %r10;
	bra.uni 	$L__BB0_4;
$L__BB0_3:
	add.s64 	%rd8, %rd1, %rd5;
	mov.b32 	%r9, 0;
	st.global.u32 	[%rd8], %r9;
$L__BB0_4:
	ret;

}
	// .globl	_Z14exclusive_scanPiS_P4NodeS_i
.visible .entry _Z14exclusive_scanPiS_P4NodeS_i(
	.param .u64 .ptr .align 1 _Z14exclusive_scanPiS_P4NodeS_i_param_0,
	.param .u64 .ptr .align 1 _Z14exclusive_scanPiS_P4NodeS_i_param_1,
	.param .u64 .ptr .align 1 _Z14exclusive_scanPiS_P4NodeS_i_param_2,
	.param .u64 .ptr .align 1 _Z14exclusive_scanPiS_P4NodeS_i_param_3,
	.param .u32 _Z14exclusive_scanPiS_P4NodeS_i_param_4
)
{
	.reg .pred 	%p<22>;
	.reg .b32 	%r<164>;
	.reg .b64 	%rd<58>;

	ld.param.u64 	%rd6, [_Z14exclusive_scanPiS_P4NodeS_i_param_0];
	ld.param.u64 	%rd7, [_Z14exclusive_scanPiS_P4NodeS_i_param_2];
	ld.param.u32 	%r49, [_Z14exclusive_scanPiS_P4NodeS_i_param_4];
	cvta.to.global.u64 	%rd1, %rd7;
	cvta.to.global.u64 	%rd8, %rd6;
	mov.u32 	%r50, %tid.x;
	mov.u32 	%r51, %ctaid.x;
	mov.u32 	%r52, %ntid.x;
	mad.lo.s32 	%r1, %r51, %r52, %r50;
	mul.wide.s32 	%rd9, %r1, 4;
	add.s64 	%rd10, %rd8, %rd9;
	ld.global.u32 	%r53, [%rd10];
	add.s32 	%r2, %r1, 1048575;
	mul.wide.s32 	%rd11, %r1, 8;
	add.s64 	%rd12, %rd1, %rd11;
	st.global.u32 	[%rd12+8388600], %r53;
	setp.lt.s32 	%p1, %r49, 1;
	@%p1 bra 	$L__BB1_17;
	add.s32 	%r3, %r1, 1048576;
	and.b32  	%r4, %r49, 3;
	setp.lt.u32 	%p2, %r49, 4;
	mov.b32 	%r144, 2;
	@%p2 bra 	$L__BB1_12;
	and.b32  	%r56, %r49, 2147483644;
	neg.s32 	%r142, %r56;
	mov.b32 	%r144, 2;
$L__BB1_3:
	rem.s32 	%r57, %r1, %r144;
	setp.ne.s32 	%p3, %r57, 0;
	@%p3 bra 	$L__BB1_5;
	shr.s32 	%r58, %r144, 1;
	div.s32 	%r59, %r2, %r58;
	mul.wide.s32 	%rd13, %r59, 8;
	add.s64 	%rd14, %rd1, %rd13;
	ld.global.u32 	%r60, [%rd14];
	div.s32 	%r61, %r3, %r58;
	mul.wide.s32 	%rd15, %r61, 8;
	add.s64 	%rd16, %rd1, %rd15;
	ld.global.u32 	%r62, [%rd16];
	add.s32 	%r63, %r62, %r60;
	div.s32 	%r64, %r2, %r144;
	mul.wide.s32 	%rd17, %r64, 8;
	add.s64 	%rd18, %rd1, %rd17;
	st.global.u32 	[%rd18], %r63;
	shl.b32 	%r144, %r144, 1;
$L__BB1_5:
	bar.sync 	0;
	rem.s32 	%r65, %r1, %r144;
	setp.ne.s32 	%p4, %r65, 0;
	@%p4 bra 	$L__BB1_7;
	shr.s32 	%r66, %r144, 1;
	div.s32 	%r67, %r2, %r66;
	mul.wide.s32 	%rd19, %r67, 8;
	add.s64 	%rd20, %rd1, %rd19;
	ld.global.u32 	%r68, [%rd20];
	div.s32 	%r69, %r3, %r66;
	mul.wide.s32 	%rd21, %r69, 8;
	add.s64 	%rd22, %rd1, %rd21;
	ld.global.u32 	%r70, [%rd22];
	add.s32 	%r71, %r70, %r68;
	div.s32 	%r72, %r2, %r144;
	mul.wide.s32 	%rd23, %r72, 8;
	add.s64 	%rd24, %rd1, %rd23;
	st.global.u32 	[%rd24], %r71;
	shl.b32 	%r144, %r144, 1;
$L__BB1_7:
	bar.sync 	0;
	rem.s32 	%r73, %r1, %r144;
	setp.ne.s32 	%p5, %r73, 0;
	@%p5 bra 	$L__BB1_9;
	shr.s32 	%r74, %r144, 1;
	div.s32 	%r75, %r2, %r74;
	mul.wide.s32 	%rd25, %r75, 8;
	add.s64 	%rd26, %rd1, %rd25;
	ld.global.u32 	%r76, [%rd26];
	div.s32 	%r77, %r3, %r74;
	mul.wide.s32 	%rd27, %r77, 8;
	add.s64 	%rd28, %rd1, %rd27;
	ld.global.u32 	%r78, [%rd28];
	add.s32 	%r79, %r78, %r76;
	div.s32 	%r80, %r2, %r144;
	mul.wide.s32 	%rd29, %r80, 8;
	add.s64 	%rd30, %rd1, %rd29;
	st.global.u32 	[%rd30], %r79;
	shl.b32 	%r144, %r144, 1;
$L__BB1_9:
	bar.sync 	0;
	rem.s32 	%r81, %r1, %r144;
	setp.ne.s32 	%p6, %r81, 0;
	@%p6 bra 	$L__BB1_11;
	shr.s32 	%r82, %r144, 1;
	div.s32 	%r83, %r2, %r82;
	mul.wide.s32 	%rd31, %r83, 8;
	add.s64 	%rd32, %rd1, %rd31;
	ld.global.u32 	%r84, [%rd32];
	div.s32 	%r85, %r3, %r82;
	mul.wide.s32 	%rd33, %r85, 8;
	add.s64 	%rd34, %rd1, %rd33;
	ld.global.u32 	%r86, [%rd34];
	add.s32 	%r87, %r86, %r84;
	div.s32 	%r88, %r2, %r144;
	mul.wide.s32 	%rd35, %r88, 8;
	add.s64 	%rd36, %rd1, %rd35;
	st.global.u32 	[%rd36], %r87;
	shl.b32 	%r144, %r144, 1;
$L__BB1_11:
	bar.sync 	0;
	add.s32 	%r142, %r142, 4;
	setp.ne.s32 	%p7, %r142, 0;
	@%p7 bra 	$L__BB1_3;
$L__BB1_12:
	setp.eq.s32 	%p8, %r4, 0;
	@%p8 bra 	$L__BB1_17;
	neg.s32 	%r149, %r4;
$L__BB1_14:
	.pragma "nounroll";
	rem.s32 	%r89, %r1, %r144;
	setp.ne.s32 	%p9, %r89, 0;
	@%p9 bra 	$L__BB1_16;
	shr.s32 	%r90, %r144, 1;
	div.s32 	%r91, %r2, %r90;
	mul.wide.s32 	%rd37, %r91, 8;
	add.s64 	%rd38, %rd1, %rd37;
	ld.global.u32 	%r92, [%rd38];
	div.s32 	%r93, %r3, %r90;
	mul.wide.s32 	%rd39, %r93, 8;
	add.s64 	%rd40, %rd1, %rd39;
	ld.global.u32 	%r94, [%rd40];
	add.s32 	%r95, %r94, %r92;
	div.s32 	%r96, %r2, %r144;
	mul.wide.s32 	%rd41, %r96, 8;
	add.s64 	%rd42, %rd1, %rd41;
	st.global.u32 	[%rd42], %r95;
	shl.b32 	%r144, %r144, 1;
$L__BB1_16:
	bar.sync 	0;
	add.s32 	%r149, %r149, 1;
	setp.ne.s32 	%p10, %r149, 0;
	@%p10 bra 	$L__BB1_14;
$L__BB1_17:
	bar.sync 	0;
	and.b32  	%r97, %r1, 1048575;
	setp.ne.s32 	%p11, %r97, 0;
	@%p11 bra 	$L__BB1_19;
	mov.b32 	%r98, 0;
	st.global.u32 	[%rd1+4], %r98;
	st.global.u32 	[%rd1+12], %r98;
	ld.global.u32 	%r99, [%rd1+8];
	st.global.u32 	[%rd1+20], %r99;
$L__BB1_19:
	bar.sync 	0;
	setp.lt.s32 	%p12, %r49, 2;
	@%p12 bra 	$L__BB1_36;
	add.s32 	%r24, %r49, -1;
	add.s32 	%r102, %r49, -2;
	and.b32  	%r25, %r24, 3;
	setp.lt.u32 	%p13, %r102, 3;
	mov.b32 	%r154, 524288;
	mov.b32 	%r158, 1;
	@%p13 bra 	$L__BB1_31;
	and.b32  	%r26, %r24, -4;
	mov.b32 	%r154, 524288;
	mov.b32 	%r152, 1;
$L__BB1_22:
	rem.s32 	%r105, %r1, %r154;
	setp.ne.s32 	%p14, %r105, 0;
	mul.wide.u32 	%rd43, %r152, 8;
	add.s64 	%rd44, %rd1, %rd43;
	add.s64 	%rd2, %rd44, 4;
	@%p14 bra 	$L__BB1_24;
	ld.global.u32 	%r106, [%rd2];
	add.s64 	%rd46, %rd2, %rd43;
	st.global.u32 	[%rd46+8], %r106;
	ld.global.u32 	%r107, [%rd46+4];
	add.s32 	%r108, %r107, %r106;
	st.global.u32 	[%rd46+16], %r108;
	shr.u32 	%r109, %r154, 31;
	add.s32 	%r110, %r154, %r109;
	shr.s32 	%r154, %r110, 1;
$L__BB1_24:
	bar.sync 	0;
	rem.s32 	%r111, %r1, %r154;
	setp.ne.s32 	%p15, %r111, 0;
	@%p15 bra 	$L__BB1_26;
	shl.b32 	%r112, %r152, 1;
	add.s32 	%r113, %r112, 2;
	ld.global.u32 	%r114, [%rd2+8];
	mul.wide.u32 	%rd47, %r113, 8;
	add.s64 	%rd48, %rd1, %rd47;
	st.global.u32 	[%rd48+12], %r114;
	ld.global.u32 	%r115, [%rd48+8];
	add.s32 	%r116, %r115, %r114;
	st.global.u32 	[%rd48+20], %r116;
	shr.u32 	%r117, %r154, 31;
	add.s32 	%r118, %r154, %r117;
	shr.s32 	%r154, %r118, 1;
$L__BB1_26:
	bar.sync 	0;
	rem.s32 	%r119, %r1, %r154;
	setp.ne.s32 	%p16, %r119, 0;
	@%p16 bra 	$L__BB1_28;
	shl.b32 	%r120, %r152, 1;
	add.s32 	%r121, %r120, 4;
	ld.global.u32 	%r122, [%rd2+16];
	mul.wide.u32 	%rd49, %r121, 8;
	add.s64 	%rd50, %rd1, %rd49;
	st.global.u32 	[%rd50+12], %r122;
	ld.global.u32 	%r123, [%rd50+8];
	add.s32 	%r124, %r123, %r122;
	st.global.u32 	[%rd50+20], %r124;
	shr.u32 	%r125, %r154, 31;
	add.s32 	%r126, %r154, %r125;
	shr.s32 	%r154, %r126, 1;
$L__BB1_28:
	bar.sync 	0;
	rem.s32 	%r127, %r1, %r154;
	setp.ne.s32 	%p17, %r127, 0;
	@%p17 bra 	$L__BB1_30;
	shl.b32 	%r128, %r152, 1;
	add.s32 	%r129, %r128, 6;
	ld.global.u32 	%r130, [%rd2+24];
	mul.wide.u32 	%rd51, %r129, 8;
	add.s64 	%rd52, %rd1, %rd51;
	st.global.u32 	[%rd52+12], %r130;
	ld.global.u32 	%r131, [%rd52+8];
	add.s32 	%r132, %r131, %r130;
	st.global.u32 	[%rd52+20], %r132;
	shr.u32 	%r133, %r154, 31;
	add.s32 	%r134, %r154, %r133;
	shr.s32 	%r154, %r134, 1;
$L__BB1_30:
	bar.sync 	0;
	add.s32 	%r158, %r152, 4;
	add.s32 	%r135, %r152, 3;
	setp.ne.s32 	%p18, %r135, %r26;
	mov.u32 	%r152, %r158;
	@%p18 bra 	$L__BB1_22;
$L__BB1_31:
	setp.eq.s32 	%p19, %r25, 0;
	@%p19 bra 	$L__BB1_36;
	mul.wide.u32 	%rd53, %r158, 8;
	add.s64 	%rd54, %rd53, %rd1;
	add.s64 	%rd57, %rd54, 4;
	shl.b32 	%r161, %r158, 1;
	neg.s32 	%r160, %r25;
$L__BB1_33:
	.pragma "nounroll";
	rem.s32 	%r136, %r1, %r154;
	setp.ne.s32 	%p20, %r136, 0;
	@%p20 bra 	$L__BB1_35;
	ld.global.u32 	%r137, [%rd57];
	mul.wide.u32 	%rd55, %r161, 8;
	add.s64 	%rd56, %rd1, %rd55;
	st.global.u32 	[%rd56+12], %r137;
	ld.global.u32 	%r138, [%rd56+8];
	add.s32 	%r139, %r138, %r137;
	st.global.u32 	[%rd56+20], %r139;
	shr.u32 	%r140, %r154, 31;
	add.s32 	%r141, %r154, %r140;
	shr.s32 	%r154, %r141, 1;
$L__BB1_35:
	bar.sync 	0;
	add.s64 	%rd57, %rd57, 8;
	add.s32 	%r161, %r161, 2;
	add.s32 	%r160, %r160, 1;
	setp.ne.s32 	%p21, %r160, 0;
	@%p21 bra 	$L__BB1_33;
$L__BB1_36:
	ret;

}
	// .globl	_Z13index_repeatsPiS_S_
.visible .entry _Z13index_repeatsPiS_S_(
	.param .u64 .ptr .align 1 _Z13index_repeatsPiS_S__param_0,
	.param .u64 .ptr .align 1 _Z13index_repeatsPiS_S__param_1,
	.param .u64 .ptr .align 1 _Z13index_repeatsPiS_S__param_2
)
{


	ret;

}


// ===== COMPILED SASS (sm_100) =====

	.target	sm_100

	.elftype	@"ET_EXEC"


//--------------------- .note.nv.tkinfo           --------------------------
	.section	.note.nv.tkinfo,"",@"SHT_NOTE"
	.sectionflags	@"SHF_NOTE_NV_TKINFO"
	.tkinfo
        /*0018*/ 	.word	0x00000002
        /*0030*/ 	.string	""
        /*0030*/ 	.string	"ptxas"
        /*0030*/ 	.string	"Cuda compilation tools, release 13.0, V13.0.88"
        /*0030*/ 	.string	"Build cuda_13.0.r13.0/compiler.36424714_0"
        /*0030*/ 	.string	"-arch sm_100 -m 64 "



//--------------------- .note.nv.cuinfo           --------------------------
	.section	.note.nv.cuinfo,"",@"SHT_NOTE"
	.sectionflags	@"SHF_NOTE_NV_CUINFO"
        /*0018*/ 	.short	0x0002
        /*001a*/ 	.short	0x0064
        /*001c*/ 	.short	0x0082
	.zero		2


//--------------------- .nv.info                  --------------------------
	.section	.nv.info,"",@"SHT_CUDA_INFO"
	.align	4


	//----- nvinfo : EIATTR_REGCOUNT
	.align		4
        /*0000*/ 	.byte	0x04, 0x2f
        /*0002*/ 	.short	(.L_1 - .L_0)
	.align		4
.L_0:
        /*0004*/ 	.word	index@(_Z12find_repeatsPiS_i)
        /*0008*/ 	.word	0x0000000c


	//----- nvinfo : EIATTR_FRAME_SIZE
	.align		4
.L_1:
        /*000c*/ 	.byte	0x04, 0x11
        /*000e*/ 	.short	(.L_3 - .L_2)
	.align		4
.L_2:
        /*0010*/ 	.word	index@(_Z12find_repeatsPiS_i)
        /*0014*/ 	.word	0x00000000


	//----- nvinfo : EIATTR_REGCOUNT
	.align		4
.L_3:
        /*0018*/ 	.byte	0x04, 0x2f
        /*001a*/ 	.short	(.L_5 - .L_4)
	.align		4
.L_4:
        /*001c*/ 	.word	index@(_Z14exclusive_scanPiS_P4NodeS_i)
        /*0020*/ 	.word	0x00000019


	//----- nvinfo : EIATTR_FRAME_SIZE
	.align		4
.L_5:
        /*0024*/ 	.byte	0x04, 0x11
        /*0026*/ 	.short	(.L_7 - .L_6)
	.align		4
.L_6:
        /*0028*/ 	.word	index@(_Z14exclusive_scanPiS_P4NodeS_i)
        /*002c*/ 	.word	0x00000000


	//----- nvinfo : EIATTR_REGCOUNT
	.align		4
.L_7:
        /*0030*/ 	.byte	0x04, 0x2f
        /*0032*/ 	.short	(.L_9 - .L_8)
	.align		4
.L_8:
        /*0034*/ 	.word	index@(_Z13index_repeatsPiS_S_)
        /*0038*/ 	.word	0x00000004


	//----- nvinfo : EIATTR_FRAME_SIZE
	.align		4
.L_9:
        /*003c*/ 	.byte	0x04, 0x11
        /*003e*/ 	.short	(.L_11 - .L_10)
	.align		4
.L_10:
        /*0040*/ 	.word	index@(_Z13index_repeatsPiS_S_)
        /*0044*/ 	.word	0x00000000


	//----- nvinfo : EIATTR_MIN_STACK_SIZE
	.align		4
.L_11:
        /*0048*/ 	.byte	0x04, 0x12
        /*004a*/ 	.short	(.L_13 - .L_12)
	.align		4
.L_12:
        /*004c*/ 	.word	index@(_Z13index_repeatsPiS_S_)
        /*0050*/ 	.word	0x00000000


	//----- nvinfo : EIATTR_MIN_STACK_SIZE
	.align		4
.L_13:
        /*0054*/ 	.byte	0x04, 0x12
        /*0056*/ 	.short	(.L_15 - .L_14)
	.align		4
.L_14:
        /*0058*/ 	.word	index@(_Z14exclusive_scanPiS_P4NodeS_i)
        /*005c*/ 	.word	0x00000000


	//----- nvinfo : EIATTR_MIN_STACK_SIZE
	.align		4
.L_15:
        /*0060*/ 	.byte	0x04, 0x12
        /*0062*/ 	.short	(.L_17 - .L_16)
	.align		4
.L_16:
        /*0064*/ 	.word	index@(_Z12find_repeatsPiS_i)
        /*0068*/ 	.word	0x00000000
.L_17:


//--------------------- .nv.compat                --------------------------
	.section	.nv.compat,"",@"SHT_CUDA_COMPAT_INFO"
	.align	4
        /*0000*/ 	.byte	0x02, 0x09, 0x00, 0x00, 0x02, 0x02, 0x01, 0x00, 0x02, 0x05, 0x05, 0x00, 0x03, 0x07, 0x01, 0x01
        /*0010*/ 	.byte	0x02, 0x03, 0x00, 0x00, 0x02, 0x06, 0x01, 0x00, 0x04, 0x0b, 0x08, 0x00, 0x09, 0x00, 0x00, 0x00
        /*0020*/ 	.byte	0x00, 0x00, 0x00, 0x00


//--------------------- .nv.info._Z13index_repeatsPiS_S_ --------------------------
	.section	.nv.info._Z13index_repeatsPiS_S_,"",@"SHT_CUDA_INFO"
	.sectionflags	@""
	.align	4


	//----- nvinfo : EIATTR_CUDA_API_VERSION
	.align		4
        /*0000*/ 	.byte	0x04, 0x37
        /*0002*/ 	.short	(.L_19 - .L_18)
.L_18:
        /*0004*/ 	.word	0x00000082


	//----- nvinfo : EIATTR_KPARAM_INFO
	.align		4
.L_19:
        /*0008*/ 	.byte	0x04, 0x17
        /*000a*/ 	.short	(.L_21 - .L_20)
.L_20:
        /*000c*/ 	.word	0x00000000
        /*0010*/ 	.short	0x0002
        /*0012*/ 	.short	0x0010
        /*0014*/ 	.byte	0x00, 0xf5, 0x21, 0x00


	//----- nvinfo : EIATTR_KPARAM_INFO
	.align		4
.L_21:
        /*0018*/ 	.byte	0x04, 0x17
        /*001a*/ 	.short	(.L_23 - .L_22)
.L_22:
        /*001c*/ 	.word	0x00000000
        /*0020*/ 	.short	0x0001
        /*0022*/ 	.short	0x0008
        /*0024*/ 	.byte	0x00, 0xf5, 0x21, 0x00


	//----- nvinfo : EIATTR_KPARAM_INFO
	.align		4
.L_23:
        /*0028*/ 	.byte	0x04, 0x17
        /*002a*/ 	.short	(.L_25 - .L_24)
.L_24:
        /*002c*/ 	.word	0x00000000
        /*0030*/ 	.short	0x0000
        /*0032*/ 	.short	0x0000
        /*0034*/ 	.byte	0x00, 0xf5, 0x21, 0x00


	//----- nvinfo : EIATTR_SPARSE_MMA_MASK
	.align		4
.L_25:
        /*0038*/ 	.byte	0x03, 0x50
        /*003a*/ 	.short	0x0000


	//----- nvinfo : EIATTR_MAXREG_COUNT
	.align		4
        /*003c*/ 	.byte	0x03, 0x1b
        /*003e*/ 	.short	0x00ff


	//----- nvinfo : EIATTR_MERCURY_ISA_VERSION
	.align		4
        /*0040*/ 	.byte	0x03, 0x5f
        /*0042*/ 	.short	0x0101


	//----- nvinfo : EIATTR_VRC_CTA_INIT_COUNT
	.align		4
        /*0044*/ 	.byte	0x02, 0x4a
	.zero		1
	.zero		1


	//----- nvinfo : EIATTR_EXIT_INSTR_OFFSETS
	.align		4
        /*0048*/ 	.byte	0x04, 0x1c
        /*004a*/ 	.short	(.L_27 - .L_26)


	//   ....[0]....
.L_26:
        /*004c*/ 	.word	0x00000010


	//----- nvinfo : EIATTR_CBANK_PARAM_SIZE
	.align		4
.L_27:
        /*0050*/ 	.byte	0x03, 0x19
        /*0052*/ 	.short	0x0018


	//----- nvinfo : EIATTR_PARAM_CBANK
	.align		4
        /*0054*/ 	.byte	0x04, 0x0a
        /*0056*/ 	.short	(.L_29 - .L_28)
	.align		4
.L_28:
        /*0058*/ 	.word	index@(.nv.constant0._Z13index_repeatsPiS_S_)
        /*005c*/ 	.short	0x0380
        /*005e*/ 	.short	0x0018


	//----- nvinfo : EIATTR_SW_WAR
	.align		4
.L_29:
        /*0060*/ 	.byte	0x04, 0x36
        /*0062*/ 	.short	(.L_31 - .L_30)
.L_30:
        /*0064*/ 	.word	0x00000008
.L_31:


//--------------------- .nv.info._Z14exclusive_scanPiS_P4NodeS_i --------------------------
	.section	.nv.info._Z14exclusive_scanPiS_P4NodeS_i,"",@"SHT_CUDA_INFO"
	.sectionflags	@""
	.align	4


	//----- nvinfo : EIATTR_CUDA_API_VERSION
	.align		4
        /*0000*/ 	.byte	0x04, 0x37
        /*0002*/ 	.short	(.L_33 - .L_32)
.L_32:
        /*0004*/ 	.word	0x00000082


	//----- nvinfo : EIATTR_KPARAM_INFO
	.align		4
.L_33:
        /*0008*/ 	.byte	0x04, 0x17
        /*000a*/ 	.short	(.L_35 - .L_34)
.L_34:
        /*000c*/ 	.word	0x00000000
        /*0010*/ 	.short	0x0004
        /*0012*/ 	.short	0x0020
        /*0014*/ 	.byte	0x00, 0xf0, 0x11, 0x00


	//----- nvinfo : EIATTR_KPARAM_INFO
	.align		4
.L_35:
        /*0018*/ 	.byte	0x04, 0x17
        /*001a*/ 	.short	(.L_37 - .L_36)
.L_36:
        /*001c*/ 	.word	0x00000000
        /*0020*/ 	.short	0x0003
        /*0022*/ 	.short	0x0018
        /*0024*/ 	.byte	0x00, 0xf5, 0x21, 0x00


	//----- nvinfo : EIATTR_KPARAM_INFO
	.align		4
.L_37:
        /*0028*/ 	.byte	0x04, 0x17
        /*002a*/ 	.short	(.L_39 - .L_38)
.L_38:
        /*002c*/ 	.word	0x00000000
        /*0030*/ 	.short	0x0002
        /*0032*/ 	.short	0x0010
        /*0034*/ 	.byte	0x00, 0xf5, 0x21, 0x00


	//----- nvinfo : EIATTR_KPARAM_INFO
	.align		4
.L_39:
        /*0038*/ 	.byte	0x04, 0x17
        /*003a*/ 	.short	(.L_41 - .L_40)
.L_40:
        /*003c*/ 	.word	0x00000000
        /*0040*/ 	.short	0x0001
        /*0042*/ 	.short	0x0008
        /*0044*/ 	.byte	0x00, 0xf5, 0x21, 0x00


	//----- nvinfo : EIATTR_KPARAM_INFO
	.align		4
.L_41:
        /*0048*/ 	.byte	0x04, 0x17
        /*004a*/ 	.short	(.L_43 - .L_42)
.L_42:
        /*004c*/ 	.word	0x00000000
        /*0050*/ 	.short	0x0000
        /*0052*/ 	.short	0x0000
        /*0054*/ 	.byte	0x00, 0xf5, 0x21, 0x00


	//----- nvinfo : EIATTR_SPARSE_MMA_MASK
	.align		4
.L_43:
        /*0058*/ 	.byte	0x03, 0x50
        /*005a*/ 	.short	0x0000


	//----- nvinfo : EIATTR_MAXREG_COUNT
	.align		4
        /*005c*/ 	.byte	0x03, 0x1b
        /*005e*/ 	.short	0x00ff


	//----- nvinfo : EIATTR_NUM_BARRIERS
	.align		4
        /*0060*/ 	.byte	0x02, 0x4c
        /*0062*/ 	.byte	0x01
	.zero		1


	//----- nvinfo : EIATTR_MERCURY_ISA_VERSION
	.align		4
        /*0064*/ 	.byte	0x03, 0x5f
        /*0066*/ 	.short	0x0101


	//----- nvinfo : EIATTR_VRC_CTA_INIT_COUNT
	.align		4
        /*0068*/ 	.byte	0x02, 0x4a
	.zero		1
	.zero		1


	//----- nvinfo : EIATTR_EXIT_INSTR_OFFSETS
	.align		4
        /*006c*/ 	.byte	0x04, 0x1c
        /*006e*/ 	.short	(.L_45 - .L_44)


	//   ....[0]....
.L_44:
        /*0070*/ 	.word	0x00001dc0


	//   ....[1]....
        /*0074*/ 	.word	0x00002730


	//   ....[2]....
        /*0078*/ 	.word	0x00002a30


	//----- nvinfo : EIATTR_CRS_STACK_SIZE
	.align		4
.L_45:
        /*007c*/ 	.byte	0x04, 0x1e
        /*007e*/ 	.short	(.L_47 - .L_46)
.L_46:
        /*0080*/ 	.word	0x00000000


	//----- nvinfo : EIATTR_CBANK_PARAM_SIZE
	.align		4
.L_47:
        /*0084*/ 	.byte	0x03, 0x19
        /*0086*/ 	.short	0x0024


	//----- nvinfo : EIATTR_PARAM_CBANK
	.align		4
        /*0088*/ 	.byte	0x04, 0x0a
        /*008a*/ 	.short	(.L_49 - .L_48)
	.align		4
.L_48:
        /*008c*/ 	.word	index@(.nv.constant0._Z14exclusive_scanPiS_P4NodeS_i)
        /*0090*/ 	.short	0x0380
        /*0092*/ 	.short	0x0024


	//----- nvinfo : EIATTR_SW_WAR
	.align		4
.L_49:
        /*0094*/ 	.byte	0x04, 0x36
        /*0096*/ 	.short	(.L_51 - .L_50)
.L_50:
        /*0098*/ 	.word	0x00000008
.L_51:


//--------------------- .nv.info._Z12find_repeatsPiS_i --------------------------
	.section	.nv.info._Z12find_repeatsPiS_i,"",@"SHT_CUDA_INFO"
	.sectionflags	@""
	.align	4


	//----- nvinfo : EIATTR_CUDA_API_VERSION
	.align		4
        /*0000*/ 	.byte	0x04, 0x37
        /*0002*/ 	.short	(.L_53 - .L_52)
.L_52:
        /*0004*/ 	.word	0x00000082


	//----- nvinfo : EIATTR_KPARAM_INFO
	.align		4
.L_53:
        /*0008*/ 	.byte	0x04, 0x17
        /*000a*/ 	.short	(.L_55 - .L_54)
.L_54:
        /*000c*/ 	.word	0x00000000
        /*0010*/ 	.short	0x0002
        /*0012*/ 	.short	0x0010
        /*0014*/ 	.byte	0x00, 0xf0, 0x11, 0x00


	//----- nvinfo : EIATTR_KPARAM_INFO
	.align		4
.L_55:
        /*0018*/ 	.byte	0x04, 0x17
        /*001a*/ 	.short	(.L_57 - .L_56)
.L_56:
        /*001c*/ 	.word	0x00000000
        /*0020*/ 	.short	0x0001
        /*0022*/ 	.short	0x0008
        /*0024*/ 	.byte	0x00, 0xf5, 0x21, 0x00


	//----- nvinfo : EIATTR_KPARAM_INFO
	.align		4
.L_57:
        /*0028*/ 	.byte	0x04, 0x17
        /*002a*/ 	.short	(.L_59 - .L_58)
.L_58:
        /*002c*/ 	.word	0x00000000
        /*0030*/ 	.short	0x0000
        /*0032*/ 	.short	0x0000
        /*0034*/ 	.byte	0x00, 0xf5, 0x21, 0x00


	//----- nvinfo : EIATTR_SPARSE_MMA_MASK
	.align		4
.L_59:
        /*0038*/ 	.byte	0x03, 0x50
        /*003a*/ 	.short	0x0000


	//----- nvinfo : EIATTR_MAXREG_COUNT
	.align		4
        /*003c*/ 	.byte	0x03, 0x1b
        /*003e*/ 	.short	0x00ff


	//----- nvinfo : EIATTR_MERCURY_ISA_VERSION
	.align		4
        /*0040*/ 	.byte	0x03, 0x5f
        /*0042*/ 	.short	0x0101


	//----- nvinfo : EIATTR_VRC_CTA_INIT_COUNT
	.align		4
        /*0044*/ 	.byte	0x02, 0x4a
	.zero		1
	.zero		1


	//----- nvinfo : EIATTR_EXIT_INSTR_OFFSETS
	.align		4
        /*0048*/ 	.byte	0x04, 0x1c
        /*004a*/ 	.short	(.L_61 - .L_60)


	//   ....[0]....
.L_60:
        /*004c*/ 	.word	0x00000080


	//   ....[1]....
        /*0050*/ 	.word	0x00000130


	//   ....[2]....
        /*0054*/ 	.word	0x00000170


	//----- nvinfo : EIATTR_CBANK_PARAM_SIZE
	.align		4
.L_61:
        /*0058*/ 	.byte	0x03, 0x19
        /*005a*/ 	.short	0x0014


	//----- nvinfo : EIATTR_PARAM_CBANK
	.align		4
        /*005c*/ 	.byte	0x04, 0x0a
        /*005e*/ 	.short	(.L_63 - .L_62)
	.align		4
.L_62:
        /*0060*/ 	.word	index@(.nv.constant0._Z12find_repeatsPiS_i)
        /*0064*/ 	.short	0x0380
        /*0066*/ 	.short	0x0014


	//----- nvinfo : EIATTR_SW_WAR
	.align		4
.L_63:
        /*0068*/ 	.byte	0x04, 0x36
        /*006a*/ 	.short	(.L_65 - .L_64)
.L_64:
        /*006c*/ 	.word	0x00000008
.L_65:


//--------------------- .nv.callgraph             --------------------------
	.section	.nv.callgraph,"",@"SHT_CUDA_CALLGRAPH"
	.align	4
	.sectionentsize	8
	.align		4
        /*0000*/ 	.word	0x00000000
	.align		4
        /*0004*/ 	.word	0xffffffff
	.align		4
        /*0008*/ 	.word	0x00000000
	.align		4
        /*000c*/ 	.word	0xfffffffe
	.align		4
        /*0010*/ 	.word	0x00000000
	.align		4
        /*0014*/ 	.word	0xfffffffd
	.align		4
        /*0018*/ 	.word	0x00000000
	.align		4
        /*001c*/ 	.word	0xfffffffc


//--------------------- .text._Z13index_repeatsPiS_S_ --------------------------
	.section	.text._Z13index_repeatsPiS_S_,"ax",@progbits
	.align	128
        .global         _Z13index_repeatsPiS_S_
        .type           _Z13index_repeatsPiS_S_,@function
        .size           _Z13index_repeatsPiS_S_,(.L_x_24 - _Z13index_repeatsPiS_S_)
        .other          _Z13index_repeatsPiS_S_,@"STO_CUDA_ENTRY STV_DEFAULT"
_Z13index_repeatsPiS_S_:
.text._Z13index_repeatsPiS_S_:
[----:B------:R-:W-:Y:S01]  /*0000*/  LDC R1, c[0x0][0x37c] ;  /* 0x0000df00ff017b82 */ /* 0x000fe20000000800 */
[----:B------:R-:W-:Y:S05]  /*0010*/  EXIT ;  /* 0x000000000000794d */ /* 0x000fea0003800000 */
.L_x_0:
[----:B------:R-:W-:-:S00]  /*0020*/  BRA `(.L_x_0) ;  /* 0xfffffffc00fc7947 */ /* 0x000fc0000383ffff */
[----:B------:R-:W-:-:S00]  /*0030*/  NOP ;  /* 0x0000000000007918 */ /* 0x000fc00000000000 */
        /* <DEDUP_REMOVED lines=12> */
.L_x_24:


//--------------------- .text._Z14exclusive_scanPiS_P4NodeS_i --------------------------
	.section	.text._Z14exclusive_scanPiS_P4NodeS_i,"ax",@progbits
	.align	128
        .global         _Z14exclusive_scanPiS_P4NodeS_i
        .type           _Z14exclusive_scanPiS_P4NodeS_i,@function
        .size           _Z14exclusive_scanPiS_P4NodeS_i,(.L_x_25 - _Z14exclusive_scanPiS_P4NodeS_i)
        .other          _Z14exclusive_scanPiS_P4NodeS_i,@"STO_CUDA_ENTRY STV_DEFAULT"
_Z14exclusive_scanPiS_P4NodeS_i:
.text._Z14exclusive_scanPiS_P4NodeS_i:
[----:B------:R-:W-:Y:S01]  /*0000*/  LDC R1, c[0x0][0x37c] ;  /* 0x0000df00ff017b82 */ /* 0x000fe20000000800 */
[----:B------:R-:W0:Y:S07]  /*0010*/  S2R R0, SR_TID.X ;  /* 0x0000000000007919 */ /* 0x000e2e0000002100 */
[----:B------:R-:W0:Y:S01]  /*0020*/  S2UR UR4, SR_CTAID.X ;  /* 0x00000000000479c3 */ /* 0x000e220000002500 */
[----:B------:R-:W1:Y:S01]  /*0030*/  LDCU.64 UR6, c[0x0][0x358] ;  /* 0x00006b00ff0677ac */ /* 0x000e620008000a00 */
[----:B------:R-:W2:Y:S06]  /*0040*/  LDCU UR5, c[0x0][0x3a0] ;  /* 0x00007400ff0577ac */ /* 0x000eac0008000800 */
[----:B------:R-:W0:Y:S08]  /*0050*/  LDC R5, c[0x0][0x360] ;  /* 0x0000d800ff057b82 */ /* 0x000e300000000800 */
[----:B------:R-:W3:Y:S01]  /*0060*/  LDC.64 R2, c[0x0][0x380] ;  /* 0x0000e000ff027b82 */ /* 0x000ee20000000a00 */
[----:B0-----:R-:W-:-:S07]  /*0070*/  IMAD R0, R5, UR4, R0 ;  /* 0x0000000405007c24 */ /* 0x001fce000f8e0200 */
[----:B------:R-:W0:Y:S01]  /*0080*/  LDC.64 R4, c[0x0][0x390] ;  /* 0x0000e400ff047b82 */ /* 0x000e220000000a00 */
[----:B---3--:R-:W-:-:S06]  /*0090*/  IMAD.WIDE R2, R0, 0x4, R2 ;  /* 0x0000000400027825 */ /* 0x008fcc00078e0202 */
[----:B-1----:R-:W3:Y:S01]  /*00a0*/  LDG.E R3, desc[UR6][R2.64] ;  /* 0x0000000602037981 */ /* 0x002ee2000c1e1900 */
[----:B--2---:R-:W-:Y:S01]  /*00b0*/  UISETP.GE.AND UP0, UPT, UR5, 0x1, UPT ;  /* 0x000000010500788c */ /* 0x004fe2000bf06270 */
[----:B0-----:R-:W-:-:S05]  /*00c0*/  IMAD.WIDE R4, R0, 0x8, R4 ;  /* 0x0000000800047825 */ /* 0x001fca00078e0204 */
[----:B---3--:R0:W-:Y:S03]  /*00d0*/  STG.E desc[UR6][R4.64+0x7ffff8], R3 ;  /* 0x7ffff80304007986 */ /* 0x0081e6000c101906 */
[----:B------:R-:W-:Y:S05]  /*00e0*/  BRA.U !UP0, `(.L_x_1) ;  /* 0x0000001d08007547 */ /* 0x000fea000b800000 */
[----:B------:R-:W-:Y:S01]  /*00f0*/  UISETP.GE.U32.AND UP0, UPT, UR5, 0x4, UPT ;  /* 0x000000040500788c */ /* 0x000fe2000bf06070 */
[C---:B0-----:R-:W-:Y:S01]  /*0100*/  VIADD R4, R0.reuse, 0xfffff ;  /* 0x000fffff00047836 */ /* 0x041fe20000000000 */
[----:B------:R-:W-:Y:S01]  /*0110*/  ULOP3.LUT UR4, UR5, 0x3, URZ, 0xc0, !UPT ;  /* 0x0000000305047892 */ /* 0x000fe2000f8ec0ff */
[----:B------:R-:W-:Y:S02]  /*0120*/  VIADD R5, R0, 0x100000 ;  /* 0x0010000000057836 */ /* 0x000fe40000000000 */
[----:B------:R-:W-:-:S04]  /*0130*/  IMAD.MOV.U32 R7, RZ, RZ, 0x2 ;  /* 0x00000002ff077424 */ /* 0x000fc800078e00ff */
[----:B------:R-:W-:Y:S05]  /*0140*/  BRA.U !UP0, `(.L_x_2) ;  /* 0x0000001508707547 */ /* 0x000fea000b800000 */
[----:B------:R-:W0:Y:S01]  /*0150*/  LDC.64 R2, c[0x0][0x390] ;  /* 0x0000e400ff027b82 */ /* 0x000e220000000a00 */
[----:B------:R-:W-:Y:S01]  /*0160*/  ULOP3.LUT UR5, UR5, 0x7ffffffc, URZ, 0xc0, !UPT ;  /* 0x7ffffffc05057892 */ /* 0x000fe2000f8ec0ff */
[----:B------:R-:W-:Y:S01]  /*0170*/  ISETP.GE.AND P0, PT, R0, RZ, PT ;  /* 0x000000ff0000720c */ /* 0x000fe20003f06270 */
[----:B------:R-:W-:Y:S01]  /*0180*/  IMAD.MOV.U32 R7, RZ, RZ, 0x2 ;  /* 0x00000002ff077424 */ /* 0x000fe200078e00ff */
[----:B------:R-:W-:Y:S01]  /*0190*/  IABS R8, R0 ;  /* 0x0000000000087213 */ /* 0x000fe20000000000 */
[----:B------:R-:W-:-:S12]  /*01a0*/  UIADD3 UR5, UPT, UPT, -UR5, URZ, URZ ;  /* 0x000000ff05057290 */ /* 0x000fd8000fffe1ff */
.L_x_11:
[----:B------:R-:W-:Y:S01]  /*01b0*/  IABS R9, R7 ;  /* 0x0000000700097213 */ /* 0x000fe20000000000 */
[----:B------:R-:W-:Y:S01]  /*01c0*/  UIADD3 UR5, UPT, UPT, UR5, 0x4, URZ ;  /* 0x0000000405057890 */ /* 0x000fe2000fffe0ff */
[----:B------:R-:W-:Y:S02]  /*01d0*/  BSSY.RECONVERGENT B0, `(.L_x_3) ;  /* 0x0000053000007945 */ /* 0x000fe40003800200 */
[----:B-1----:R-:W1:Y:S01]  /*01e0*/  I2F.RP R6, R9 ;  /* 0x0000000900067306 */ /* 0x002e620000209400 */
[----:B------:R-:W-:-:S07]  /*01f0*/  UISETP.NE.AND UP0, UPT, UR5, URZ, UPT ;  /* 0x000000ff0500728c */ /* 0x000fce000bf05270 */
[----:B-1----:R-:W1:Y:S02]  /*0200*/  MUFU.RCP R6, R6 ;  /* 0x0000000600067308 */ /* 0x002e640000001000 */
[----:B-1----:R-:W-:Y:S02]  /*0210*/  IADD3 R10, PT, PT, R6, 0xffffffe, RZ ;  /* 0x0ffffffe060a7810 */ /* 0x002fe40007ffe0ff */
[----:B------:R-:W-:-:S04]  /*0220*/  IABS R6, R0 ;  /* 0x0000000000067213 */ /* 0x000fc80000000000 */
[----:B------:R1:W2:Y:S02]  /*0230*/  F2I.FTZ.U32.TRUNC.NTZ R11, R10 ;  /* 0x0000000a000b7305 */ /* 0x0002a4000021f000 */
[----:B-1----:R-:W-:Y:S02]  /*0240*/  IMAD.MOV.U32 R10, RZ, RZ, RZ ;  /* 0x000000ffff0a7224 */ /* 0x002fe400078e00ff */
[----:B--2---:R-:W-:-:S04]  /*0250*/  IMAD.MOV R12, RZ, RZ, -R11 ;  /* 0x000000ffff0c7224 */ /* 0x004fc800078e0a0b */
[----:B------:R-:W-:Y:S01]  /*0260*/  IMAD R13, R12, R9, RZ ;  /* 0x000000090c0d7224 */ /* 0x000fe200078e02ff */
[----:B------:R-:W-:-:S03]  /*0270*/  IABS R12, R7 ;  /* 0x00000007000c7213 */ /* 0x000fc60000000000 */
[----:B------:R-:W-:-:S04]  /*0280*/  IMAD.HI.U32 R13, R11, R13, R10 ;  /* 0x0000000d0b0d7227 */ /* 0x000fc800078e000a */
[----:B------:R-:W-:Y:S02]  /*0290*/  IMAD.MOV R11, RZ, RZ, -R12 ;  /* 0x000000ffff0b7224 */ /* 0x000fe400078e0a0c */
[----:B------:R-:W-:-:S04]  /*02a0*/  IMAD.HI.U32 R8, R13, R8, RZ ;  /* 0x000000080d087227 */ /* 0x000fc800078e00ff */
[----:B------:R-:W-:-:S05]  /*02b0*/  IMAD R8, R8, R11, R6 ;  /* 0x0000000b08087224 */ /* 0x000fca00078e0206 */
[----:B------:R-:W-:-:S13]  /*02c0*/  ISETP.GT.U32.AND P1, PT, R9, R8, PT ;  /* 0x000000080900720c */ /* 0x000fda0003f24070 */
[----:B------:R-:W-:-:S05]  /*02d0*/  @!P1 IMAD.IADD R8, R8, 0x1, -R9 ;  /* 0x0000000108089824 */ /* 0x000fca00078e0a09 */
[----:B------:R-:W-:-:S13]  /*02e0*/  ISETP.GT.U32.AND P1, PT, R9, R8, PT ;  /* 0x000000080900720c */ /* 0x000fda0003f24070 */
[----:B------:R-:W-:Y:S02]  /*02f0*/  @!P1 IADD3 R8, PT, PT, R8, -R9, RZ ;  /* 0x8000000908089210 */ /* 0x000fe40007ffe0ff */
[----:B------:R-:W-:-:S03]  /*0300*/  ISETP.NE.AND P1, PT, R7, RZ, PT ;  /* 0x000000ff0700720c */ /* 0x000fc60003f25270 */
[----:B------:R-:W-:Y:S01]  /*0310*/  IMAD.MOV.U32 R15, RZ, RZ, R8 ;  /* 0x000000ffff0f7224 */ /* 0x000fe200078e0008 */
[----:B------:R-:W-:-:S03]  /*0320*/  LOP3.LUT R8, RZ, R7, RZ, 0x33, !PT ;  /* 0x00000007ff087212 */ /* 0x000fc600078e33ff */
[----:B------:R-:W-:-:S05]  /*0330*/  @!P0 IMAD.MOV R15, RZ, RZ, -R15 ;  /* 0x000000ffff0f8224 */ /* 0x000fca00078e0a0f */
[----:B------:R-:W-:-:S04]  /*0340*/  SEL R15, R8, R15, !P1 ;  /* 0x0000000f080f7207 */ /* 0x000fc80004800000 */
[----:B------:R-:W-:-:S13]  /*0350*/  ISETP.NE.AND P0, PT, R15, RZ, PT ;  /* 0x000000ff0f00720c */ /* 0x000fda0003f05270 */
[----:B------:R-:W-:Y:S05]  /*0360*/  @P0 BRA `(.L_x_4) ;  /* 0x0000000000e40947 */ /* 0x000fea0003800000 */
[----:B------:R-:W-:Y:S02]  /*0370*/  SHF.R.S32.HI R12, RZ, 0x1, R7 ;  /* 0x00000001ff0c7819 */ /* 0x000fe40000011407 */
[----:B------:R-:W-:Y:S02]  /*0380*/  IABS R18, R5 ;  /* 0x0000000500127213 */ /* 0x000fe40000000000 */
[-C--:B------:R-:W-:Y:S02]  /*0390*/  IABS R16, R12.reuse ;  /* 0x0000000c00107213 */ /* 0x080fe40000000000 */
[----:B------:R-:W-:Y:S02]  /*03a0*/  IABS R19, R12 ;  /* 0x0000000c00137213 */ /* 0x000fe40000000000 */
[----:B------:R-:W1:Y:S08]  /*03b0*/  I2F.RP R10, R16 ;  /* 0x00000010000a7306 */ /* 0x000e700000209400 */
[----:B-1----:R-:W1:Y:S02]  /*03c0*/  MUFU.RCP R10, R10 ;  /* 0x0000000a000a7308 */ /* 0x002e640000001000 */
[----:B-1----:R-:W-:Y:S01]  /*03d0*/  VIADD R14, R10, 0xffffffe ;  /* 0x0ffffffe0a0e7836 */ /* 0x002fe20000000000 */
[----:B------:R-:W-:-:S05]  /*03e0*/  IABS R10, R4 ;  /* 0x00000004000a7213 */ /* 0x000fca0000000000 */
[----:B------:R1:W2:Y:S02]  /*03f0*/  F2I.FTZ.U32.TRUNC.NTZ R15, R14 ;  /* 0x0000000e000f7305 */ /* 0x0002a4000021f000 */
[----:B-1----:R-:W-:Y:S02]  /*0400*/  HFMA2 R14, -RZ, RZ, 0, 0 ;  /* 0x00000000ff0e7431 */ /* 0x002fe400000001ff */
[----:B--2---:R-:W-:-:S04]  /*0410*/  IMAD.MOV R17, RZ, RZ, -R15 ;  /* 0x000000ffff117224 */ /* 0x004fc800078e0a0f */
[----:B------:R-:W-:-:S04]  /*0420*/  IMAD R17, R17, R16, RZ ;  /* 0x0000001011117224 */ /* 0x000fc800078e02ff */
[----:B------:R-:W-:-:S04]  /*0430*/  IMAD.HI.U32 R15, R15, R17, R14 ;  /* 0x000000110f0f7227 */ /* 0x000fc800078e000e */
[----:B------:R-:W-:Y:S02]  /*0440*/  IMAD.MOV R17, RZ, RZ, -R19 ;  /* 0x000000ffff117224 */ /* 0x000fe400078e0a13 */
[----:B------:R-:W-:-:S04]  /*0450*/  IMAD.HI.U32 R14, R15, R18, RZ ;  /* 0x000000120f0e7227 */ /* 0x000fc800078e00ff */
[----:B------:R-:W-:-:S04]  /*0460*/  IMAD.HI.U32 R15, R15, R10, RZ ;  /* 0x0000000a0f0f7227 */ /* 0x000fc800078e00ff */
[-C--:B------:R-:W-:Y:S02]  /*0470*/  IMAD R19, R14, R17.reuse, R18 ;  /* 0x000000110e137224 */ /* 0x080fe400078e0212 */
[----:B------:R-:W-:-:S03]  /*0480*/  IMAD R17, R15, R17, R10 ;  /* 0x000000110f117224 */ /* 0x000fc600078e020a */
[C---:B------:R-:W-:Y:S02]  /*0490*/  ISETP.GT.U32.AND P6, PT, R16.reuse, R19, PT ;  /* 0x000000131000720c */ /* 0x040fe40003fc4070 */
[----:B------:R-:W-:-:S11]  /*04a0*/  ISETP.GT.U32.AND P5, PT, R16, R17, PT ;  /* 0x000000111000720c */ /* 0x000fd60003fa4070 */
[--C-:B------:R-:W-:Y:S02]  /*04b0*/  @!P6 IMAD.IADD R19, R19, 0x1, -R16.reuse ;  /* 0x000000011313e824 */ /* 0x100fe400078e0a10 */
[----:B------:R-:W-:Y:S01]  /*04c0*/  @!P5 IMAD.IADD R17, R17, 0x1, -R16 ;  /* 0x000000011111d824 */ /* 0x000fe200078e0a10 */
[----:B------:R-:W-:Y:S01]  /*04d0*/  @!P5 IADD3 R15, PT, PT, R15, 0x1, RZ ;  /* 0x000000010f0fd810 */ /* 0x000fe20007ffe0ff */
[----:B------:R-:W-:Y:S01]  /*04e0*/  @!P6 VIADD R14, R14, 0x1 ;  /* 0x000000010e0ee836 */ /* 0x000fe20000000000 */
[-C--:B------:R-:W-:Y:S02]  /*04f0*/  ISETP.GE.U32.AND P4, PT, R19, R16.reuse, PT ;  /* 0x000000101300720c */ /* 0x080fe40003f86070 */
[----:B------:R-:W-:Y:S02]  /*0500*/  ISETP.GE.U32.AND P3, PT, R17, R16, PT ;  /* 0x000000101100720c */ /* 0x000fe40003f66070 */
[-C--:B------:R-:W-:Y:S02]  /*0510*/  LOP3.LUT R16, R4, R12.reuse, RZ, 0x3c, !PT ;  /* 0x0000000c04107212 */ /* 0x080fe400078e3cff */
[----:B------:R-:W-:-:S02]  /*0520*/  LOP3.LUT R17, R5, R12, RZ, 0x3c, !PT ;  /* 0x0000000c05117212 */ /* 0x000fc400078e3cff */
[----:B------:R-:W-:Y:S02]  /*0530*/  ISETP.GE.AND P0, PT, R16, RZ, PT ;  /* 0x000000ff1000720c */ /* 0x000fe40003f06270 */
[----:B------:R-:W-:-:S03]  /*0540*/  ISETP.GE.AND P2, PT, R17, RZ, PT ;  /* 0x000000ff1100720c */ /* 0x000fc60003f46270 */
[----:B------:R-:W-:Y:S02]  /*0550*/  @P4 VIADD R14, R14, 0x1 ;  /* 0x000000010e0e4836 */ /* 0x000fe40000000000 */
[----:B------:R-:W-:Y:S01]  /*0560*/  @P3 VIADD R15, R15, 0x1 ;  /* 0x000000010f0f3836 */ /* 0x000fe20000000000 */
[----:B------:R-:W-:Y:S02]  /*0570*/  ISETP.NE.AND P3, PT, R12, RZ, PT ;  /* 0x000000ff0c00720c */ /* 0x000fe40003f65270 */
[----:B------:R-:W-:-:S03]  /*0580*/  LOP3.LUT R12, RZ, R12, RZ, 0x33, !PT ;  /* 0x0000000cff0c7212 */ /* 0x000fc600078e33ff */
[----:B------:R-:W-:Y:S02]  /*0590*/  @!P0 IMAD.MOV R15, RZ, RZ, -R15 ;  /* 0x000000ffff0f8224 */ /* 0x000fe400078e0a0f */
[----:B------:R-:W-:-:S03]  /*05a0*/  @!P2 IMAD.MOV R14, RZ, RZ, -R14 ;  /* 0x000000ffff0ea224 */ /* 0x000fc600078e0a0e */
[C---:B------:R-:W-:Y:S02]  /*05b0*/  SEL R15, R12.reuse, R15, !P3 ;  /* 0x0000000f0c0f7207 */ /* 0x040fe40005800000 */
[----:B------:R-:W-:-:S03]  /*05c0*/  SEL R17, R12, R14, !P3 ;  /* 0x0000000e0c117207 */ /* 0x000fc60005800000 */
[----:B0-----:R-:W-:-:S04]  /*05d0*/  IMAD.WIDE R14, R15, 0x8, R2 ;  /* 0x000000080f0e7825 */ /* 0x001fc800078e0202 */
[----:B------:R-:W-:Y:S02]  /*05e0*/  IMAD.WIDE R16, R17, 0x8, R2 ;  /* 0x0000000811107825 */ /* 0x000fe400078e0202 */
[----:B------:R-:W2:Y:S04]  /*05f0*/  LDG.E R15, desc[UR6][R14.64] ;  /* 0x000000060e0f7981 */ /* 0x000ea8000c1e1900 */
[----:B------:R-:W2:Y:S01]  /*0600*/  LDG.E R16, desc[UR6][R16.64] ;  /* 0x0000000610107981 */ /* 0x000ea2000c1e1900 */
[----:B------:R-:W-:-:S04]  /*0610*/  IMAD.HI.U32 R13, R13, R10, RZ ;  /* 0x0000000a0d0d7227 */ /* 0x000fc800078e00ff */
[----:B------:R-:W-:-:S05]  /*0620*/  IMAD R10, R13, R11, R10 ;  /* 0x0000000b0d0a7224 */ /* 0x000fca00078e020a */
[----:B------:R-:W-:-:S13]  /*0630*/  ISETP.GT.U32.AND P2, PT, R9, R10, PT ;  /* 0x0000000a0900720c */ /* 0x000fda0003f44070 */
[----:B------:R-:W-:-:S04]  /*0640*/  @!P2 IADD3 R10, PT, PT, R10, -R9, RZ ;  /* 0x800000090a0aa210 */ /* 0x000fc80007ffe0ff */
[----:B------:R-:W-:Y:S02]  /*0650*/  ISETP.GE.U32.AND P0, PT, R10, R9, PT ;  /* 0x000000090a00720c */ /* 0x000fe40003f06070 */
[----:B------:R-:W-:-:S04]  /*0660*/  LOP3.LUT R9, R4, R7, RZ, 0x3c, !PT ;  /* 0x0000000704097212 */ /* 0x000fc800078e3cff */
[----:B------:R-:W-:Y:S01]  /*0670*/  ISETP.GE.AND P3, PT, R9, RZ, PT ;  /* 0x000000ff0900720c */ /* 0x000fe20003f66270 */
[----:B------:R-:W-:-:S06]  /*0680*/  @!P2 VIADD R13, R13, 0x1 ;  /* 0x000000010d0da836 */ /* 0x000fcc0000000000 */
[----:B------:R-:W-:-:S06]  /*0690*/  @P0 VIADD R13, R13, 0x1 ;  /* 0x000000010d0d0836 */ /* 0x000fcc0000000000 */
[----:B------:R-:W-:-:S05]  /*06a0*/  @!P3 IMAD.MOV R13, RZ, RZ, -R13 ;  /* 0x000000ffff0db224 */ /* 0x000fca00078e0a0d */
[----:B------:R-:W-:-:S05]  /*06b0*/  SEL R9, R8, R13, !P1 ;  /* 0x0000000d08097207 */ /* 0x000fca0004800000 */
[----:B------:R-:W-:Y:S01]  /*06c0*/  IMAD.WIDE R8, R9, 0x8, R2 ;  /* 0x0000000809087825 */ /* 0x000fe200078e0202 */
[----:B------:R-:W-:-:S03]  /*06d0*/  SHF.L.U32 R7, R7, 0x1, RZ ;  /* 0x0000000107077819 */ /* 0x000fc600000006ff */
[----:B--2---:R-:W-:-:S05]  /*06e0*/  IMAD.IADD R15, R15, 0x1, R16 ;  /* 0x000000010f0f7824 */ /* 0x004fca00078e0210 */
[----:B------:R1:W-:Y:S02]  /*06f0*/  STG.E desc[UR6][R8.64], R15 ;  /* 0x0000000f08007986 */ /* 0x0003e4000c101906 */
.L_x_4:
[----:B------:R-:W-:Y:S05]  /*0700*/  BSYNC.RECONVERGENT B0 ;  /* 0x0000000000007941 */ /* 0x000fea0003800200 */
.L_x_3:
[-C--:B-1----:R-:W-:Y:S01]  /*0710*/  IABS R9, R7.reuse ;  /* 0x0000000700097213 */ /* 0x082fe20000000000 */
[----:B------:R-:W-:Y:S01]  /*0720*/  BAR.SYNC.DEFER_BLOCKING 0x0 ;  /* 0x0000000000007b1d */ /* 0x000fe20000010000 */
[----:B------:R-:W-:-:S05]  /*0730*/  IABS R14, R7 ;  /* 0x00000007000e7213 */ /* 0x000fca0000000000 */
[----:B------:R-:W1:Y:S01]  /*0740*/  I2F.RP R12, R9 ;  /* 0x00000009000c7306 */ /* 0x000e620000209400 */
[----:B------:R-:W-:Y:S07]  /*0750*/  BSSY.RECONVERGENT B0, `(.L_x_5) ;  /* 0x0000051000007945 */ /* 0x000fee0003800200 */
[----:B-1----:R-:W1:Y:S02]  /*0760*/  MUFU.RCP R12, R12 ;  /* 0x0000000c000c7308 */ /* 0x002e640000001000 */
[----:B-1----:R-:W-:-:S06]  /*0770*/  VIADD R10, R12, 0xffffffe ;  /* 0x0ffffffe0c0a7836 */ /* 0x002fcc0000000000 */
[----:B------:R1:W2:Y:S02]  /*0780*/  F2I.FTZ.U32.TRUNC.NTZ R11, R10 ;  /* 0x0000000a000b7305 */ /* 0x0002a4000021f000 */
[----:B-1----:R-:W-:Y:S02]  /*0790*/  IMAD.MOV.U32 R10, RZ, RZ, RZ ;  /* 0x000000ffff0a7224 */ /* 0x002fe400078e00ff */
[----:B--2---:R-:W-:-:S04]  /*07a0*/  IMAD.MOV R8, RZ, RZ, -R11 ;  /* 0x000000ffff087224 */ /* 0x004fc800078e0a0b */
[----:B------:R-:W-:Y:S02]  /*07b0*/  IMAD R13, R8, R9, RZ ;  /* 0x00000009080d7224 */ /* 0x000fe400078e02ff */
[----:B------:R-:W-:Y:S02]  /*07c0*/  IMAD.MOV.U32 R8, RZ, RZ, R6 ;  /* 0x000000ffff087224 */ /* 0x000fe400078e0006 */
[----:B------:R-:W-:Y:S01]  /*07d0*/  IMAD.HI.U32 R11, R11, R13, R10 ;  /* 0x0000000d0b0b7227 */ /* 0x000fe200078e000a */
[----:B------:R-:W-:Y:S02]  /*07e0*/  IADD3 R13, PT, PT, RZ, -R14, RZ ;  /* 0x8000000eff0d7210 */ /* 0x000fe40007ffe0ff */
[----:B------:R-:W-:-:S03]  /*07f0*/  LOP3.LUT R10, RZ, R7, RZ, 0x33, !PT ;  /* 0x00000007ff0a7212 */ /* 0x000fc600078e33ff */
[----:B------:R-:W-:-:S04]  /*0800*/  IMAD.HI.U32 R12, R11, R8, RZ ;  /* 0x000000080b0c7227 */ /* 0x000fc800078e00ff */
[----:B------:R-:W-:-:S05]  /*0810*/  IMAD R15, R12, R13, R6 ;  /* 0x0000000d0c0f7224 */ /* 0x000fca00078e0206 */
[----:B------:R-:W-:-:S13]  /*0820*/  ISETP.GT.U32.AND P0, PT, R9, R15, PT ;  /* 0x0000000f0900720c */ /* 0x000fda0003f04070 */
[----:B------:R-:W-:Y:S01]  /*0830*/  @!P0 IMAD.IADD R15, R15, 0x1, -R9 ;  /* 0x000000010f0f8824 */ /* 0x000fe200078e0a09 */
[----:B------:R-:W-:-:S04]  /*0840*/  ISETP.GE.AND P0, PT, R0, RZ, PT ;  /* 0x000000ff0000720c */ /* 0x000fc80003f06270 */
[----:B------:R-:W-:-:S13]  /*0850*/  ISETP.GT.U32.AND P1, PT, R9, R15, PT ;  /* 0x0000000f0900720c */ /* 0x000fda0003f24070 */
[----:B------:R-:W-:Y:S01]  /*0860*/  @!P1 IMAD.IADD R15, R15, 0x1, -R9 ;  /* 0x000000010f0f9824 */ /* 0x000fe200078e0a09 */
[----:B------:R-:W-:-:S03]  /*0870*/  ISETP.NE.AND P1, PT, R7, RZ, PT ;  /* 0x000000ff0700720c */ /* 0x000fc60003f25270 */
[----:B------:R-:W-:-:S05]  /*0880*/  @!P0 IMAD.MOV R15, RZ, RZ, -R15 ;  /* 0x000000ffff0f8224 */ /* 0x000fca00078e0a0f */
[----:B------:R-:W-:-:S04]  /*0890*/  SEL R15, R10, R15, !P1 ;  /* 0x0000000f0a0f7207 */ /* 0x000fc80004800000 */
[----:B------:R-:W-:-:S13]  /*08a0*/  ISETP.NE.AND P2, PT, R15, RZ, PT ;  /* 0x000000ff0f00720c */ /* 0x000fda0003f45270 */
[----:B------:R-:W-:Y:S05]  /*08b0*/  @P2 BRA `(.L_x_6) ;  /* 0x0000000000e82947 */ /* 0x000fea0003800000 */
[----:B------:R-:W-:Y:S02]  /*08c0*/  SHF.R.S32.HI R16, RZ, 0x1, R7 ;  /* 0x00000001ff107819 */ /* 0x000fe40000011407 */
[----:B------:R-:W-:Y:S02]  /*08d0*/  IABS R20, R5 ;  /* 0x0000000500147213 */ /* 0x000fe40000000000 */
[----:B------:R-:W-:-:S04]  /*08e0*/  IABS R17, R16 ;  /* 0x0000001000117213 */ /* 0x000fc80000000000 */
[----:B------:R-:W1:Y:S08]  /*08f0*/  I2F.RP R12, R17 ;  /* 0x00000011000c7306 */ /* 0x000e700000209400 */
[----:B-1----:R-:W1:Y:S02]  /*0900*/  MUFU.RCP R12, R12 ;  /* 0x0000000c000c7308 */ /* 0x002e640000001000 */
[----:B-1----:R-:W-:Y:S01]  /*0910*/  VIADD R14, R12, 0xffffffe ;  /* 0x0ffffffe0c0e7836 */ /* 0x002fe20000000000 */
[----:B------:R-:W-:-:S05]  /*0920*/  IABS R12, R4 ;  /* 0x00000004000c7213 */ /* 0x000fca0000000000 */
[----:B------:R1:W2:Y:S02]  /*0930*/  F2I.FTZ.U32.TRUNC.NTZ R15, R14 ;  /* 0x0000000e000f7305 */ /* 0x0002a4000021f000 */
[----:B-1----:R-:W-:Y:S01]  /*0940*/  IMAD.MOV.U32 R14, RZ, RZ, RZ ;  /* 0x000000ffff0e7224 */ /* 0x002fe200078e00ff */
[----:B--2---:R-:W-:-:S05]  /*0950*/  IADD3 R18, PT, PT, RZ, -R15, RZ ;  /* 0x8000000fff127210 */ /* 0x004fca0007ffe0ff */
[----:B------:R-:W-:Y:S01]  /*0960*/  IMAD R19, R18, R17, RZ ;  /* 0x0000001112137224 */ /* 0x000fe200078e02ff */
[----:B------:R-:W-:-:S03]  /*0970*/  IABS R18, R16 ;  /* 0x0000001000127213 */ /* 0x000fc60000000000 */
        /* <DEDUP_REMOVED lines=17> */
[----:B------:R-:W-:Y:S02]  /*0a90*/  ISETP.GE.AND P2, PT, R14, RZ, PT ;  /* 0x000000ff0e00720c */ /* 0x000fe40003f46270 */
[----:B------:R-:W-:Y:S01]  /*0aa0*/  ISETP.NE.AND P4, PT, R16, RZ, PT ;  /* 0x000000ff1000720c */ /* 0x000fe20003f85270 */
[----:B------:R-:W-:Y:S01]  /*0ab0*/  @P5 VIADD R18, R18, 0x1 ;  /* 0x0000000112125836 */ /* 0x000fe20000000000 */
[----:B------:R-:W-:Y:S01]  /*0ac0*/  LOP3.LUT R16, RZ, R16, RZ, 0x33, !PT ;  /* 0x00000010ff107212 */ /* 0x000fe200078e33ff */
[----:B------:R-:W-:-:S06]  /*0ad0*/  @P6 VIADD R15, R15, 0x1 ;  /* 0x000000010f0f6836 */ /* 0x000fcc0000000000 */
[----:B------:R-:W-:Y:S02]  /*0ae0*/  @!P3 IMAD.MOV R18, RZ, RZ, -R18 ;  /* 0x000000ffff12b224 */ /* 0x000fe400078e0a12 */
[----:B------:R-:W-:-:S03]  /*0af0*/  @!P2 IADD3 R15, PT, PT, -R15, RZ, RZ ;  /* 0x000000ff0f0fa210 */ /* 0x000fc60007ffe1ff */
        /* <DEDUP_REMOVED lines=9> */
[----:B------:R-:W-:Y:S02]  /*0b90*/  @!P2 IMAD.IADD R12, R12, 0x1, -R9 ;  /* 0x000000010c0ca824 */ /* 0x000fe400078e0a09 */
[----:B------:R-:W-:-:S03]  /*0ba0*/  @!P2 VIADD R11, R11, 0x1 ;  /* 0x000000010b0ba836 */ /* 0x000fc60000000000 */
[----:B------:R-:W-:Y:S02]  /*0bb0*/  ISETP.GE.U32.AND P3, PT, R12, R9, PT ;  /* 0x000000090c00720c */ /* 0x000fe40003f66070 */
[----:B------:R-:W-:Y:S01]  /*0bc0*/  LOP3.LUT R9, R4, R7, RZ, 0x3c, !PT ;  /* 0x0000000704097212 */ /* 0x000fe200078e3cff */
[----:B------:R-:W-:-:S03]  /*0bd0*/  IMAD.SHL.U32 R7, R7, 0x2, RZ ;  /* 0x0000000207077824 */ /* 0x000fc600078e00ff */
[----:B------:R-:W-:-:S07]  /*0be0*/  ISETP.GE.AND P4, PT, R9, RZ, PT ;  /* 0x000000ff0900720c */ /* 0x000fce0003f86270 */
[----:B------:R-:W-:-:S04]  /*0bf0*/  @P3 VIADD R11, R11, 0x1 ;  /* 0x000000010b0b3836 */ /* 0x000fc80000000000 */
[----:B------:R-:W-:-:S05]  /*0c00*/  IMAD.MOV.U32 R9, RZ, RZ, R11 ;  /* 0x000000ffff097224 */ /* 0x000fca00078e000b */
[----:B------:R-:W-:-:S04]  /*0c10*/  @!P4 IADD3 R9, PT, PT, -R9, RZ, RZ ;  /* 0x000000ff0909c210 */ /* 0x000fc80007ffe1ff */
[----:B------:R-:W-:-:S05]  /*0c20*/  SEL R11, R10, R9, !P1 ;  /* 0x000000090a0b7207 */ /* 0x000fca0004800000 */
[----:B------:R-:W-:-:S04]  /*0c30*/  IMAD.WIDE R10, R11, 0x8, R2 ;  /* 0x000000080b0a7825 */ /* 0x000fc800078e0202 */
[----:B--2---:R-:W-:-:S05]  /*0c40*/  IMAD.IADD R17, R17, 0x1, R14 ;  /* 0x0000000111117824 */ /* 0x004fca00078e020e */
[----:B------:R1:W-:Y:S02]  /*0c50*/  STG.E desc[UR6][R10.64], R17 ;  /* 0x000000110a007986 */ /* 0x0003e4000c101906 */
.L_x_6:
[----:B------:R-:W-:Y:S05]  /*0c60*/  BSYNC.RECONVERGENT B0 ;  /* 0x0000000000007941 */ /* 0x000fea0003800200 */
.L_x_5:
[----:B------:R-:W-:Y:S01]  /*0c70*/  IABS R9, R7 ;  /* 0x0000000700097213 */ /* 0x000fe20000000000 */
[----:B------:R-:W-:Y:S06]  /*0c80*/  BAR.SYNC.DEFER_BLOCKING 0x0 ;  /* 0x0000000000007b1d */ /* 0x000fec0000010000 */
[----:B------:R-:W2:Y:S01]  /*0c90*/  I2F.RP R12, R9 ;  /* 0x00000009000c7306 */ /* 0x000ea20000209400 */
[----:B------:R-:W-:Y:S07]  /*0ca0*/  BSSY.RECONVERGENT B0, `(.L_x_7) ;  /* 0x0000050000007945 */ /* 0x000fee0003800200 */
[----:B--2---:R-:W1:Y:S02]  /*0cb0*/  MUFU.RCP R12, R12 ;  /* 0x0000000c000c7308 */ /* 0x004e640000001000 */
[----:B-1----:R-:W-:-:S06]  /*0cc0*/  VIADD R10, R12, 0xffffffe ;  /* 0x0ffffffe0c0a7836 */ /* 0x002fcc0000000000 */
[----:B------:R1:W2:Y:S02]  /*0cd0*/  F2I.FTZ.U32.TRUNC.NTZ R11, R10 ;  /* 0x0000000a000b7305 */ /* 0x0002a4000021f000 */
[----:B-1----:R-:W-:Y:S01]  /*0ce0*/  MOV R10, RZ ;  /* 0x000000ff000a7202 */ /* 0x002fe20000000f00 */
[----:B--2---:R-:W-:-:S04]  /*0cf0*/  IMAD.MOV R14, RZ, RZ, -R11 ;  /* 0x000000ffff0e7224 */ /* 0x004fc800078e0a0b */
[----:B------:R-:W-:Y:S01]  /*0d00*/  IMAD R13, R14, R9, RZ ;  /* 0x000000090e0d7224 */ /* 0x000fe200078e02ff */
[----:B------:R-:W-:-:S03]  /*0d10*/  IABS R14, R7 ;  /* 0x00000007000e7213 */ /* 0x000fc60000000000 */
[----:B------:R-:W-:Y:S01]  /*0d20*/  IMAD.HI.U32 R11, R11, R13, R10 ;  /* 0x0000000d0b0b7227 */ /* 0x000fe200078e000a */
[----:B------:R-:W-:-:S03]  /*0d30*/  LOP3.LUT R10, RZ, R7, RZ, 0x33, !PT ;  /* 0x00000007ff0a7212 */ /* 0x000fc600078e33ff */
[----:B------:R-:W-:Y:S02]  /*0d40*/  IMAD.MOV R13, RZ, RZ, -R14 ;  /* 0x000000ffff0d7224 */ /* 0x000fe400078e0a0e */
[----:B------:R-:W-:-:S04]  /*0d50*/  IMAD.HI.U32 R12, R11, R8, RZ ;  /* 0x000000080b0c7227 */ /* 0x000fc800078e00ff */
[----:B------:R-:W-:-:S05]  /*0d60*/  IMAD R15, R12, R13, R6 ;  /* 0x0000000d0c0f7224 */ /* 0x000fca00078e0206 */
[----:B------:R-:W-:-:S13]  /*0d70*/  ISETP.GT.U32.AND P1, PT, R9, R15, PT ;  /* 0x0000000f0900720c */ /* 0x000fda0003f24070 */
[----:B------:R-:W-:-:S05]  /*0d80*/  @!P1 IMAD.IADD R15, R15, 0x1, -R9 ;  /* 0x000000010f0f9824 */ /* 0x000fca00078e0a09 */
        /* <DEDUP_REMOVED lines=12> */
[----:B-1----:R-:W-:-:S02]  /*0e50*/  IADD3 R14, PT, PT, R12, 0xffffffe, RZ ;  /* 0x0ffffffe0c0e7810 */ /* 0x002fc40007ffe0ff */
        /* <DEDUP_REMOVED lines=14> */
[----:B------:R-:W-:Y:S02]  /*0f40*/  @!P4 IMAD.IADD R20, R20, 0x1, -R17 ;  /* 0x000000011414c824 */ /* 0x000fe400078e0a11 */
[-C--:B------:R-:W-:Y:S01]  /*0f50*/  @!P3 IADD3 R14, PT, PT, R14, -R17.reuse, RZ ;  /* 0x800000110e0eb210 */ /* 0x080fe20007ffe0ff */
[----:B------:R-:W-:Y:S02]  /*0f60*/  @!P3 VIADD R15, R15, 0x1 ;  /* 0x000000010f0fb836 */ /* 0x000fe40000000000 */
[-C--:B------:R-:W-:Y:S01]  /*0f70*/  ISETP.GE.U32.AND P5, PT, R20, R17.reuse, PT ;  /* 0x000000111400720c */ /* 0x080fe20003fa6070 */
[----:B------:R-:W-:Y:S01]  /*0f80*/  @!P4 VIADD R18, R18, 0x1 ;  /* 0x000000011212c836 */ /* 0x000fe20000000000 */
        /* <DEDUP_REMOVED lines=20> */
[----:B------:R-:W-:-:S05]  /*10d0*/  @!P2 IMAD.IADD R12, R12, 0x1, -R9 ;  /* 0x000000010c0ca824 */ /* 0x000fca00078e0a09 */
[----:B------:R-:W-:Y:S02]  /*10e0*/  ISETP.GE.U32.AND P3, PT, R12, R9, PT ;  /* 0x000000090c00720c */ /* 0x000fe40003f66070 */
[----:B------:R-:W-:Y:S01]  /*10f0*/  LOP3.LUT R9, R4, R7, RZ, 0x3c, !PT ;  /* 0x0000000704097212 */ /* 0x000fe200078e3cff */
[----:B------:R-:W-:-:S03]  /*1100*/  @!P2 VIADD R11, R11, 0x1 ;  /* 0x000000010b0ba836 */ /* 0x000fc60000000000 */
[----:B------:R-:W-:-:S07]  /*1110*/  ISETP.GE.AND P4, PT, R9, RZ, PT ;  /* 0x000000ff0900720c */ /* 0x000fce0003f86270 */
[----:B------:R-:W-:-:S05]  /*1120*/  @P3 VIADD R11, R11, 0x1 ;  /* 0x000000010b0b3836 */ /* 0x000fca0000000000 */
[----:B------:R-:W-:-:S05]  /*1130*/  MOV R9, R11 ;  /* 0x0000000b00097202 */ /* 0x000fca0000000f00 */
[----:B------:R-:W-:-:S05]  /*1140*/  @!P4 IMAD.MOV R9, RZ, RZ, -R9 ;  /* 0x000000ffff09c224 */ /* 0x000fca00078e0a09 */
[----:B------:R-:W-:-:S05]  /*1150*/  SEL R11, R10, R9, !P1 ;  /* 0x000000090a0b7207 */ /* 0x000fca0004800000 */
[----:B------:R-:W-:-:S04]  /*1160*/  IMAD.WIDE R10, R11, 0x8, R2 ;  /* 0x000000080b0a7825 */ /* 0x000fc800078e0202 */
[----:B------:R-:W-:Y:S02]  /*1170*/  IMAD.SHL.U32 R7, R7, 0x2, RZ ;  /* 0x0000000207077824 */ /* 0x000fe400078e00ff */
[----:B--2---:R-:W-:-:S05]  /*1180*/  IMAD.IADD R17, R17, 0x1, R14 ;  /* 0x0000000111117824 */ /* 0x004fca00078e020e */
[----:B------:R1:W-:Y:S02]  /*1190*/  STG.E desc[UR6][R10.64], R17 ;  /* 0x000000110a007986 */ /* 0x0003e4000c101906 */
.L_x_8:
[----:B------:R-:W-:Y:S05]  /*11a0*/  BSYNC.RECONVERGENT B0 ;  /* 0x0000000000007941 */ /* 0x000fea0003800200 */
.L_x_7:
[----:B------:R-:W-:Y:S01]  /*11b0*/  IABS R9, R7 ;  /* 0x0000000700097213 */ /* 0x000fe20000000000 */
[----:B------:R-:W-:Y:S06]  /*11c0*/  BAR.SYNC.DEFER_BLOCKING 0x0 ;  /* 0x0000000000007b1d */ /* 0x000fec0000010000 */
[----:B------:R-:W2:Y:S01]  /*11d0*/  I2F.RP R12, R9 ;  /* 0x00000009000c7306 */ /* 0x000ea20000209400 */
[----:B------:R-:W-:Y:S07]  /*11e0*/  BSSY.RECONVERGENT B0, `(.L_x_9) ;  /* 0x0000050000007945 */ /* 0x000fee0003800200 */
[----:B--2---:R-:W1:Y:S02]  /*11f0*/  MUFU.RCP R12, R12 ;  /* 0x0000000c000c7308 */ /* 0x004e640000001000 */
[----:B-1----:R-:W-:-:S06]  /*1200*/  VIADD R10, R12, 0xffffffe ;  /* 0x0ffffffe0c0a7836 */ /* 0x002fcc0000000000 */
        /* <DEDUP_REMOVED lines=8> */
[----:B------:R-:W-:Y:S01]  /*1290*/  IMAD R15, R12, R13, R6 ;  /* 0x0000000d0c0f7224 */ /* 0x000fe200078e0206 */
[----:B------:R-:W-:-:S04]  /*12a0*/  LOP3.LUT R6, RZ, R7, RZ, 0x33, !PT ;  /* 0x00000007ff067212 */ /* 0x000fc800078e33ff */
[----:B------:R-:W-:-:S13]  /*12b0*/  ISETP.GT.U32.AND P1, PT, R9, R15, PT ;  /* 0x0000000f0900720c */ /* 0x000fda0003f24070 */
[----:B------:R-:W-:-:S05]  /*12c0*/  @!P1 IMAD.IADD R15, R15, 0x1, -R9 ;  /* 0x000000010f0f9824 */ /* 0x000fca00078e0a09 */
[----:B------:R-:W-:-:S13]  /*12d0*/  ISETP.GT.U32.AND P1, PT, R9, R15, PT ;  /* 0x0000000f0900720c */ /* 0x000fda0003f24070 */
[----:B------:R-:W-:Y:S01]  /*12e0*/  @!P1 IMAD.IADD R15, R15, 0x1, -R9 ;  /* 0x000000010f0f9824 */ /* 0x000fe200078e0a09 */
[----:B------:R-:W-:-:S04]  /*12f0*/  ISETP.NE.AND P1, PT, R7, RZ, PT ;  /* 0x000000ff0700720c */ /* 0x000fc80003f25270 */
[----:B------:R-:W-:-:S04]  /*1300*/  @!P0 IADD3 R15, PT, PT, -R15, RZ, RZ ;  /* 0x000000ff0f0f8210 */ /* 0x000fc80007ffe1ff */
        /* <DEDUP_REMOVED lines=12> */
[----:B-1----:R-:W-:Y:S02]  /*13d0*/  IMAD.MOV.U32 R14, RZ, RZ, RZ ;  /* 0x000000ffff0e7224 */ /* 0x002fe400078e00ff */
        /* <DEDUP_REMOVED lines=10> */
[-C--:B------:R-:W-:Y:S01]  /*1480*/  @!P4 IADD3 R19, PT, PT, R19, -R16.reuse, RZ ;  /* 0x800000101313c210 */ /* 0x080fe20007ffe0ff */
[----:B------:R-:W-:Y:S01]  /*1490*/  @!P4 VIADD R14, R14, 0x1 ;  /* 0x000000010e0ec836 */ /* 0x000fe20000000000 */
[----:B------:R-:W-:Y:S01]  /*14a0*/  ISETP.NE.AND P4, PT, R12, RZ, PT ;  /* 0x000000ff0c00720c */ /* 0x000fe20003f85270 */
[----:B------:R-:W-:Y:S01]  /*14b0*/  @!P3 IMAD.IADD R17, R17, 0x1, -R16 ;  /* 0x000000011111b824 */ /* 0x000fe200078e0a10 */
[----:B------:R-:W-:Y:S01]  /*14c0*/  ISETP.GE.U32.AND P5, PT, R19, R16, PT ;  /* 0x000000101300720c */ /* 0x000fe20003fa6070 */
[----:B------:R-:W-:-:S03]  /*14d0*/  @!P3 VIADD R15, R15, 0x1 ;  /* 0x000000010f0fb836 */ /* 0x000fc60000000000 */
[----:B------:R-:W-:Y:S02]  /*14e0*/  ISETP.GE.U32.AND P6, PT, R17, R16, PT ;  /* 0x000000101100720c */ /* 0x000fe40003fc6070 */
[-C--:B------:R-:W-:Y:S02]  /*14f0*/  LOP3.LUT R16, R4, R12.reuse, RZ, 0x3c, !PT ;  /* 0x0000000c04107212 */ /* 0x080fe400078e3cff */
[-C--:B------:R-:W-:Y:S02]  /*1500*/  LOP3.LUT R17, R5, R12.reuse, RZ, 0x3c, !PT ;  /* 0x0000000c05117212 */ /* 0x080fe400078e3cff */
[----:B------:R-:W-:Y:S02]  /*1510*/  ISETP.GE.AND P2, PT, R16, RZ, PT ;  /* 0x000000ff1000720c */ /* 0x000fe40003f46270 */
[----:B------:R-:W-:Y:S01]  /*1520*/  ISETP.GE.AND P3, PT, R17, RZ, PT ;  /* 0x000000ff1100720c */ /* 0x000fe20003f66270 */
[----:B------:R-:W-:Y:S01]  /*1530*/  @P5 VIADD R14, R14, 0x1 ;  /* 0x000000010e0e5836 */ /* 0x000fe20000000000 */
[----:B------:R-:W-:-:S03]  /*1540*/  LOP3.LUT R12, RZ, R12, RZ, 0x33, !PT ;  /* 0x0000000cff0c7212 */ /* 0x000fc600078e33ff */
[----:B------:R-:W-:-:S06]  /*1550*/  @P6 IADD3 R15, PT, PT, R15, 0x1, RZ ;  /* 0x000000010f0f6810 */ /* 0x000fcc0007ffe0ff */
        /* <DEDUP_REMOVED lines=16> */
[----:B------:R-:W-:-:S05]  /*1660*/  @P3 IADD3 R11, PT, PT, R11, 0x1, RZ ;  /* 0x000000010b0b3810 */ /* 0x000fca0007ffe0ff */
[----:B------:R-:W-:-:S04]  /*1670*/  IMAD.MOV.U32 R9, RZ, RZ, R11 ;  /* 0x000000ffff097224 */ /* 0x000fc800078e000b */
[----:B------:R-:W-:-:S05]  /*1680*/  @!P4 IMAD.MOV R9, RZ, RZ, -R9 ;  /* 0x000000ffff09c224 */ /* 0x000fca00078e0a09 */
[----:B------:R-:W-:-:S05]  /*1690*/  SEL R11, R6, R9, !P1 ;  /* 0x00000009060b7207 */ /* 0x000fca0004800000 */
[----:B------:R-:W-:-:S04]  /*16a0*/  IMAD.WIDE R10, R11, 0x8, R2 ;  /* 0x000000080b0a7825 */ /* 0x000fc800078e0202 */
[----:B------:R-:W-:Y:S02]  /*16b0*/  IMAD.SHL.U32 R7, R7, 0x2, RZ ;  /* 0x0000000207077824 */ /* 0x000fe400078e00ff */
[----:B--2---:R-:W-:-:S05]  /*16c0*/  IMAD.IADD R15, R15, 0x1, R16 ;  /* 0x000000010f0f7824 */ /* 0x004fca00078e0210 */
[----:B------:R1:W-:Y:S02]  /*16d0*/  STG.E desc[UR6][R10.64], R15 ;  /* 0x0000000f0a007986 */ /* 0x0003e4000c101906 */
.L_x_10:
[----:B------:R-:W-:Y:S05]  /*16e0*/  BSYNC.RECONVERGENT B0 ;  /* 0x0000000000007941 */ /* 0x000fea0003800200 */
.L_x_9:
[----:B------:R-:W-:Y:S06]  /*16f0*/  BAR.SYNC.DEFER_BLOCKING 0x0 ;  /* 0x0000000000007b1d */ /* 0x000fec0000010000 */
[----:B------:R-:W-:Y:S05]  /*1700*/  BRA.U UP0, `(.L_x_11) ;  /* 0xffffffe900a87547 */ /* 0x000fea000b83ffff */
.L_x_2:
[----:B------:R-:W-:-:S09]  /*1710*/  UISETP.NE.AND UP0, UPT, UR4, URZ, UPT ;  /* 0x000000ff0400728c */ /* 0x000fd2000bf05270 */
[----:B------:R-:W-:Y:S05]  /*1720*/  BRA.U !UP0, `(.L_x_1) ;  /* 0x0000000508707547 */ /* 0x000fea000b800000 */
[----:B0-----:R-:W0:Y:S01]  /*1730*/  LDC.64 R2, c[0x0][0x390] ;  /* 0x0000e400ff027b82 */ /* 0x001e220000000a00 */
[----:B------:R-:W-:Y:S01]  /*1740*/  IABS R6, R0 ;  /* 0x0000000000067213 */ /* 0x000fe20000000000 */
[----:B------:R-:W-:-:S12]  /*1750*/  UIADD3 UR4, UPT, UPT, -UR4, URZ, URZ ;  /* 0x000000ff04047290 */ /* 0x000fd8000fffe1ff */
.L_x_14:
[-C--:B-1----:R-:W-:Y:S01]  /*1760*/  IABS R8, R7.reuse ;  /* 0x0000000700087213 */ /* 0x082fe20000000000 */
[----:B------:R-:W-:Y:S01]  /*1770*/  UIADD3 UR4, UPT, UPT, UR4, 0x1, URZ ;  /* 0x0000000104047890 */ /* 0x000fe2000fffe0ff */
[----:B------:R-:W-:Y:S01]  /*1780*/  IABS R13, R7 ;  /* 0x00000007000d7213 */ /* 0x000fe20000000000 */
[----:B------:R-:W-:Y:S01]  /*1790*/  BSSY.RECONVERGENT B0, `(.L_x_12) ;  /* 0x0000053000007945 */ /* 0x000fe20003800200 */
[----:B------:R-:W2:Y:S01]  /*17a0*/  I2F.RP R12, R8 ;  /* 0x00000008000c7306 */ /* 0x000ea20000209400 */
[----:B------:R-:W-:Y:S01]  /*17b0*/  ISETP.GE.AND P1, PT, R0, RZ, PT ;  /* 0x000000ff0000720c */ /* 0x000fe20003f26270 */
[----:B------:R-:W-:-:S06]  /*17c0*/  UISETP.NE.AND UP0, UPT, UR4, URZ, UPT ;  /* 0x000000ff0400728c */ /* 0x000fcc000bf05270 */
[----:B--2---:R-:W1:Y:S02]  /*17d0*/  MUFU.RCP R12, R12 ;  /* 0x0000000c000c7308 */ /* 0x004e640000001000 */
[----:B-1----:R-:W-:Y:S02]  /*17e0*/  IADD3 R10, PT, PT, R12, 0xffffffe, RZ ;  /* 0x0ffffffe0c0a7810 */ /* 0x002fe40007ffe0ff */
[----:B------:R-:W-:-:S04]  /*17f0*/  IABS R12, R0 ;  /* 0x00000000000c7213 */ /* 0x000fc80000000000 */
[----:B------:R1:W2:Y:S02]  /*1800*/  F2I.FTZ.U32.TRUNC.NTZ R11, R10 ;  /* 0x0000000a000b7305 */ /* 0x0002a4000021f000 */
[----:B-1----:R-:W-:Y:S02]  /*1810*/  IMAD.MOV.U32 R10, RZ, RZ, RZ ;  /* 0x000000ffff0a7224 */ /* 0x002fe400078e00ff */
[----:B--2---:R-:W-:-:S04]  /*1820*/  IMAD.MOV R9, RZ, RZ, -R11 ;  /* 0x000000ffff097224 */ /* 0x004fc800078e0a0b */
[----:B------:R-:W-:-:S04]  /*1830*/  IMAD R9, R9, R8, RZ ;  /* 0x0000000809097224 */ /* 0x000fc800078e02ff */
        /* <DEDUP_REMOVED lines=8> */
[----:B------:R-:W-:Y:S02]  /*18c0*/  @!P0 IADD3 R13, PT, PT, R13, -R8, RZ ;  /* 0x800000080d0d8210 */ /* 0x000fe40007ffe0ff */
[----:B------:R-:W-:-:S03]  /*18d0*/  ISETP.NE.AND P0, PT, R7, RZ, PT ;  /* 0x000000ff0700720c */ /* 0x000fc60003f05270 */
        /* <DEDUP_REMOVED lines=16> */
[----:B------:R-:W-:Y:S01]  /*19e0*/  IMAD.HI.U32 R15, R15, R17, R14 ;  /* 0x000000110f0f7227 */ /* 0x000fe200078e000e */
[----:B------:R-:W-:-:S05]  /*19f0*/  IADD3 R17, PT, PT, RZ, -R19, RZ ;  /* 0x80000013ff117210 */ /* 0x000fca0007ffe0ff */
[----:B------:R-:W-:-:S04]  /*1a00*/  IMAD.HI.U32 R14, R15, R18, RZ ;  /* 0x000000120f0e7227 */ /* 0x000fc800078e00ff */
[----:B------:R-:W-:-:S04]  /*1a10*/  IMAD.HI.U32 R15, R15, R12, RZ ;  /* 0x0000000c0f0f7227 */ /* 0x000fc800078e00ff */
[-C--:B------:R-:W-:Y:S02]  /*1a20*/  IMAD R19, R14, R17.reuse, R18 ;  /* 0x000000110e137224 */ /* 0x080fe400078e0212 */
[----:B------:R-:W-:-:S03]  /*1a30*/  IMAD R17, R15, R17, R12 ;  /* 0x000000110f117224 */ /* 0x000fc600078e020c */
[C---:B------:R-:W-:Y:S02]  /*1a40*/  ISETP.GT.U32.AND P6, PT, R16.reuse, R19, PT ;  /* 0x000000131000720c */ /* 0x040fe40003fc4070 */
[----:B------:R-:W-:-:S11]  /*1a50*/  ISETP.GT.U32.AND P5, PT, R16, R17, PT ;  /* 0x000000111000720c */ /* 0x000fd60003fa4070 */
[--C-:B------:R-:W-:Y:S02]  /*1a60*/  @!P6 IMAD.IADD R19, R19, 0x1, -R16.reuse ;  /* 0x000000011313e824 */ /* 0x100fe400078e0a10 */
[----:B------:R-:W-:Y:S02]  /*1a70*/  @!P5 IMAD.IADD R17, R17, 0x1, -R16 ;  /* 0x000000011111d824 */ /* 0x000fe400078e0a10 */
[----:B------:R-:W-:Y:S01]  /*1a80*/  @!P6 VIADD R14, R14, 0x1 ;  /* 0x000000010e0ee836 */ /* 0x000fe20000000000 */
[-C--:B------:R-:W-:Y:S01]  /*1a90*/  ISETP.GE.U32.AND P4, PT, R19, R16.reuse, PT ;  /* 0x000000101300720c */ /* 0x080fe20003f86070 */
[----:B------:R-:W-:Y:S01]  /*1aa0*/  @!P5 VIADD R15, R15, 0x1 ;  /* 0x000000010f0fd836 */ /* 0x000fe20000000000 */
[----:B------:R-:W-:Y:S02]  /*1ab0*/  ISETP.GE.U32.AND P3, PT, R17, R16, PT ;  /* 0x000000101100720c */ /* 0x000fe40003f66070 */
[-C--:B------:R-:W-:Y:S02]  /*1ac0*/  LOP3.LUT R16, R4, R13.reuse, RZ, 0x3c, !PT ;  /* 0x0000000d04107212 */ /* 0x080fe400078e3cff */
[----:B------:R-:W-:-:S02]  /*1ad0*/  LOP3.LUT R17, R5, R13, RZ, 0x3c, !PT ;  /* 0x0000000d05117212 */ /* 0x000fc400078e3cff */
[----:B------:R-:W-:Y:S02]  /*1ae0*/  ISETP.GE.AND P1, PT, R16, RZ, PT ;  /* 0x000000ff1000720c */ /* 0x000fe40003f26270 */
[----:B------:R-:W-:-:S03]  /*1af0*/  ISETP.GE.AND P2, PT, R17, RZ, PT ;  /* 0x000000ff1100720c */ /* 0x000fc60003f46270 */
[----:B------:R-:W-:Y:S02]  /*1b00*/  @P4 IADD3 R14, PT, PT, R14, 0x1, RZ ;  /* 0x000000010e0e4810 */ /* 0x000fe40007ffe0ff */
[----:B------:R-:W-:Y:S01]  /*1b10*/  @P3 VIADD R15, R15, 0x1 ;  /* 0x000000010f0f3836 */ /* 0x000fe20000000000 */
[----:B------:R-:W-:Y:S02]  /*1b20*/  ISETP.NE.AND P3, PT, R13, RZ, PT ;  /* 0x000000ff0d00720c */ /* 0x000fe40003f65270 */
[----:B------:R-:W-:Y:S01]  /*1b30*/  IMAD.MOV.U32 R17, RZ, RZ, R14 ;  /* 0x000000ffff117224 */ /* 0x000fe200078e000e */
[----:B------:R-:W-:Y:S02]  /*1b40*/  LOP3.LUT R14, RZ, R13, RZ, 0x33, !PT ;  /* 0x0000000dff0e7212 */ /* 0x000fe400078e33ff */
        /* <DEDUP_REMOVED lines=23> */
.L_x_13:
[----:B------:R-:W-:Y:S05]  /*1cc0*/  BSYNC.RECONVERGENT B0 ;  /* 0x0000000000007941 */ /* 0x000fea0003800200 */
.L_x_12:
[----:B------:R-:W-:Y:S06]  /*1cd0*/  BAR.SYNC.DEFER_BLOCKING 0x0 ;  /* 0x0000000000007b1d */ /* 0x000fec0000010000 */
[----:B------:R-:W-:Y:S05]  /*1ce0*/  BRA.U UP0, `(.L_x_14) ;  /* 0xfffffff9009c7547 */ /* 0x000fea000b83ffff */
.L_x_1:
[----:B------:R-:W2:Y:S08]  /*1cf0*/  LDC R12, c[0x0][0x3a0] ;  /* 0x0000e800ff0c7b82 */ /* 0x000eb00000000800 */
[----:B------:R-:W-:Y:S01]  /*1d00*/  BAR.SYNC.DEFER_BLOCKING 0x0 ;  /* 0x0000000000007b1d */ /* 0x000fe20000010000 */
[----:B------:R-:W-:-:S05]  /*1d10*/  LOP3.LUT P0, RZ, R0, 0xfffff, RZ, 0xc0, !PT ;  /* 0x000fffff00ff7812 */ /* 0x000fca000780c0ff */
[----:B------:R-:W-:Y:S01]  /*1d20*/  BSSY.RECONVERGENT B0, `(.L_x_15) ;  /* 0x0000008000007945 */ /* 0x000fe20003800200 */
[----:B--2---:R-:W-:-:S07]  /*1d30*/  ISETP.GE.AND P1, PT, R12, 0x2, PT ;  /* 0x000000020c00780c */ /* 0x004fce0003f26270 */
[----:B------:R-:W-:Y:S06]  /*1d40*/  @P0 BRA `(.L_x_16) ;  /* 0x0000000000140947 */ /* 0x000fec0003800000 */
[----:B0-----:R-:W0:Y:S02]  /*1d50*/  LDC.64 R2, c[0x0][0x390] ;  /* 0x0000e400ff027b82 */ /* 0x001e240000000a00 */
[----:B0-----:R-:W2:Y:S04]  /*1d60*/  LDG.E R5, desc[UR6][R2.64+0x8] ;  /* 0x0000080602057981 */ /* 0x001ea8000c1e1900 */
[----:B------:R3:W-:Y:S04]  /*1d70*/  STG.E desc[UR6][R2.64+0x4], RZ ;  /* 0x000004ff02007986 */ /* 0x0007e8000c101906 */
[----:B------:R3:W-:Y:S04]  /*1d80*/  STG.E desc[UR6][R2.64+0xc], RZ ;  /* 0x00000cff02007986 */ /* 0x0007e8000c101906 */
[----:B--2---:R3:W-:Y:S02]  /*1d90*/  STG.E desc[UR6][R2.64+0x14], R5 ;  /* 0x0000140502007986 */ /* 0x0047e4000c101906 */
.L_x_16:
[----:B------:R-:W-:Y:S05]  /*1da0*/  BSYNC.RECONVERGENT B0 ;  /* 0x0000000000007941 */ /* 0x000fea0003800200 */
.L_x_15:
[----:B------:R-:W-:Y:S06]  /*1db0*/  BAR.SYNC.DEFER_BLOCKING 0x0 ;  /* 0x0000000000007b1d */ /* 0x000fec0000010000 */
[----:B------:R-:W-:Y:S05]  /*1dc0*/  @!P1 EXIT ;  /* 0x000000000000994d */ /* 0x000fea0003800000 */
[C---:B0--3--:R-:W-:Y:S02]  /*1dd0*/  VIADD R2, R12.reuse, 0xfffffffe ;  /* 0xfffffffe0c027836 */ /* 0x049fe40000000000 */
[----:B------:R-:W-:Y:S02]  /*1de0*/  VIADD R12, R12, 0xffffffff ;  /* 0xffffffff0c0c7836 */ /* 0x000fe40000000000 */
[----:B-1----:R-:W-:Y:S01]  /*1df0*/  IMAD.MOV.U32 R8, RZ, RZ, 0x80000 ;  /* 0x00080000ff087424 */ /* 0x002fe200078e00ff */
[----:B------:R-:W-:Y:S01]  /*1e00*/  ISETP.GE.U32.AND P0, PT, R2, 0x3, PT ;  /* 0x000000030200780c */ /* 0x000fe20003f06070 */
[----:B------:R-:W-:Y:S01]  /*1e10*/  IMAD.MOV.U32 R5, RZ, RZ, 0x1 ;  /* 0x00000001ff057424 */ /* 0x000fe200078e00ff */
[----:B------:R-:W-:-:S11]  /*1e20*/  LOP3.LUT R9, R12, 0x3, RZ, 0xc0, !PT ;  /* 0x000000030c097812 */ /* 0x000fd600078ec0ff */
[----:B------:R-:W-:Y:S05]  /*1e30*/  @!P0 BRA `(.L_x_17) ;  /* 0x0000000800388947 */ /* 0x000fea0003800000 */
[----:B------:R-:W0:Y:S01]  /*1e40*/  LDC.64 R2, c[0x0][0x390] ;  /* 0x0000e400ff027b82 */ /* 0x000e220000000a00 */
[----:B------:R-:W-:Y:S01]  /*1e50*/  HFMA2 R8, -RZ, RZ, 4.76837158203125e-07, 0 ;  /* 0x00080000ff087431 */ /* 0x000fe200000001ff */
[----:B------:R-:W-:Y:S01]  /*1e60*/  ISETP.GE.AND P0, PT, R0, RZ, PT ;  /* 0x000000ff0000720c */ /* 0x000fe20003f06270 */
[----:B------:R-:W-:Y:S01]  /*1e70*/  IMAD.MOV.U32 R13, RZ, RZ, 0x1 ;  /* 0x00000001ff0d7424 */ /* 0x000fe200078e00ff */
[----:B------:R-:W-:Y:S02]  /*1e80*/  IABS R15, R0 ;  /* 0x00000000000f7213 */ /* 0x000fe40000000000 */
[----:B------:R-:W-:-:S09]  /*1e90*/  LOP3.LUT R12, R12, 0xfffffffc, RZ, 0xc0, !PT ;  /* 0xfffffffc0c0c7812 */ /* 0x000fd200078ec0ff */
.L_x_20:
[-C--:B------:R-:W-:Y:S02]  /*1ea0*/  IABS R16, R8.reuse ;  /* 0x0000000800107213 */ /* 0x080fe40000000000 */
[----:B0-----:R-:W-:Y:S02]  /*1eb0*/  IABS R11, R8 ;  /* 0x00000008000b7213 */ /* 0x001fe40000000000 */
[----:B------:R-:W1:Y:S01]  /*1ec0*/  I2F.RP R6, R16 ;  /* 0x0000001000067306 */ /* 0x000e620000209400 */
[----:B------:R-:W-:-:S07]  /*1ed0*/  IABS R14, R0 ;  /* 0x00000000000e7213 */ /* 0x000fce0000000000 */
[----:B-1----:R-:W1:Y:S02]  /*1ee0*/  MUFU.RCP R6, R6 ;  /* 0x0000000600067308 */ /* 0x002e640000001000 */
[----:B-1----:R-:W-:Y:S01]  /*1ef0*/  VIADD R4, R6, 0xffffffe ;  /* 0x0ffffffe06047836 */ /* 0x002fe20000000000 */
[----:B------:R-:W-:-:S05]  /*1f00*/  IADD3 R6, PT, PT, RZ, -R11, RZ ;  /* 0x8000000bff067210 */ /* 0x000fca0007ffe0ff */
[----:B------:R1:W2:Y:S02]  /*1f10*/  F2I.FTZ.U32.TRUNC.NTZ R5, R4 ;  /* 0x0000000400057305 */ /* 0x0002a4000021f000 */
[----:B-1----:R-:W-:Y:S02]  /*1f20*/  IMAD.MOV.U32 R4, RZ, RZ, RZ ;  /* 0x000000ffff047224 */ /* 0x002fe400078e00ff */
[----:B--2---:R-:W-:-:S04]  /*1f30*/  IMAD.MOV R7, RZ, RZ, -R5 ;  /* 0x000000ffff077224 */ /* 0x004fc800078e0a05 */
[----:B------:R-:W-:-:S04]  /*1f40*/  IMAD R7, R7, R16, RZ ;  /* 0x0000001007077224 */ /* 0x000fc800078e02ff */
[----:B------:R-:W-:-:S06]  /*1f50*/  IMAD.HI.U32 R10, R5, R7, R4 ;  /* 0x00000007050a7227 */ /* 0x000fcc00078e0004 */
[----:B------:R-:W-:-:S04]  /*1f60*/  IMAD.HI.U32 R5, R10, R15, RZ ;  /* 0x0000000f0a057227 */ /* 0x000fc800078e00ff */
[----:B------:R-:W-:-:S05]  /*1f70*/  IMAD R5, R5, R6, R14 ;  /* 0x0000000605057224 */ /* 0x000fca00078e020e */
[----:B------:R-:W-:-:S13]  /*1f80*/  ISETP.GT.U32.AND P1, PT, R16, R5, PT ;  /* 0x000000051000720c */ /* 0x000fda0003f24070 */
[----:B------:R-:W-:Y:S01]  /*1f90*/  @!P1 IMAD.IADD R5, R5, 0x1, -R16 ;  /* 0x0000000105059824 */ /* 0x000fe200078e0a10 */
[----:B------:R-:W-:-:S04]  /*1fa0*/  ISETP.NE.AND P1, PT, R8, RZ, PT ;  /* 0x000000ff0800720c */ /* 0x000fc80003f25270 */
[----:B------:R-:W-:-:S13]  /*1fb0*/  ISETP.GT.U32.AND P2, PT, R16, R5, PT ;  /* 0x000000051000720c */ /* 0x000fda0003f44070 */
[----:B------:R-:W-:-:S04]  /*1fc0*/  @!P2 IMAD.IADD R5, R5, 0x1, -R16 ;  /* 0x000000010505a824 */ /* 0x000fc800078e0a10 */
[----:B------:R-:W-:Y:S01]  /*1fd0*/  @!P0 IMAD.MOV R5, RZ, RZ, -R5 ;  /* 0x000000ffff058224 */ /* 0x000fe200078e0a05 */
[----:B------:R-:W-:-:S04]  /*1fe0*/  @!P1 LOP3.LUT R5, RZ, R8, RZ, 0x33, !PT ;  /* 0x00000008ff059212 */ /* 0x000fc800078e33ff */
[----:B------:R-:W-:Y:S01]  /*1ff0*/  ISETP.NE.AND P1, PT, R5, RZ, PT ;  /* 0x000000ff0500720c */ /* 0x000fe20003f25270 */
[----:B0-----:R-:W-:-:S12]  /*2000*/  IMAD.WIDE.U32 R4, R13, 0x8, R2 ;  /* 0x000000080d047825 */ /* 0x001fd800078e0002 */
[----:B------:R-:W-:Y:S01]  /*2010*/  @!P1 IMAD.WIDE.U32 R10, R13, 0x8, R4 ;  /* 0x000000080d0a9825 */ /* 0x000fe200078e0004 */
[----:B------:R-:W2:Y:S04]  /*2020*/  @!P1 LDG.E R17, desc[UR6][R4.64+0x4] ;  /* 0x0000040604119981 */ /* 0x000ea8000c1e1900 */
[----:B------:R-:W3:Y:S01]  /*2030*/  @!P1 LDG.E R6, desc[UR6][R10.64+0x8] ;  /* 0x000008060a069981 */ /* 0x000ee2000c1e1900 */
[----:B------:R-:W-:-:S04]  /*2040*/  @!P1 LEA.HI R7, R8, R8, RZ, 0x1 ;  /* 0x0000000808079211 */ /* 0x000fc800078f08ff */
[----:B------:R-:W-:-:S04]  /*2050*/  @!P1 SHF.R.S32.HI R8, RZ, 0x1, R7 ;  /* 0x00000001ff089819 */ /* 0x000fc80000011407 */
[-C--:B------:R-:W-:Y:S02]  /*2060*/  IABS R7, R8.reuse ;  /* 0x0000000800077213 */ /* 0x080fe40000000000 */
[----:B------:R-:W-:Y:S02]  /*2070*/  IABS R21, R8 ;  /* 0x0000000800157213 */ /* 0x000fe40000000000 */
[----:B------:R-:W0:Y:S01]  /*2080*/  I2F.RP R16, R7 ;  /* 0x0000000700107306 */ /* 0x000e220000209400 */
[----:B------:R-:W-:-:S07]  /*2090*/  ISETP.NE.AND P3, PT, R8, RZ, PT ;  /* 0x000000ff0800720c */ /* 0x000fce0003f65270 */
[----:B0-----:R-:W0:Y:S02]  /*20a0*/  MUFU.RCP R16, R16 ;  /* 0x0000001000107308 */ /* 0x001e240000001000 */
[----:B0-----:R-:W-:Y:S02]  /*20b0*/  VIADD R18, R16, 0xffffffe ;  /* 0x0ffffffe10127836 */ /* 0x001fe40000000000 */
[----:B------:R-:W-:-:S04]  /*20c0*/  IMAD.MOV R16, RZ, RZ, -R21 ;  /* 0x000000ffff107224 */ /* 0x000fc800078e0a15 */
[----:B------:R0:W1:Y:S02]  /*20d0*/  F2I.FTZ.U32.TRUNC.NTZ R19, R18 ;  /* 0x0000001200137305 */ /* 0x000064000021f000 */
[----:B0-----:R-:W-:Y:S01]  /*20e0*/  IMAD.MOV.U32 R18, RZ, RZ, RZ ;  /* 0x000000ffff127224 */ /* 0x001fe200078e00ff */
[----:B-1----:R-:W-:-:S05]  /*20f0*/  IADD3 R20, PT, PT, RZ, -R19, RZ ;  /* 0x80000013ff147210 */ /* 0x002fca0007ffe0ff */
[----:B------:R-:W-:-:S04]  /*2100*/  IMAD R15, R20, R7, RZ ;  /* 0x00000007140f7224 */ /* 0x000fc800078e02ff */
[----:B------:R-:W-:-:S04]  /*2110*/  IMAD.HI.U32 R20, R19, R15, R18 ;  /* 0x0000000f13147227 */ /* 0x000fc800078e0012 */
[----:B------:R-:W-:-:S04]  /*2120*/  IMAD.MOV.U32 R15, RZ, RZ, R14 ;  /* 0x000000ffff0f7224 */ /* 0x000fc800078e000e */
[----:B------:R-:W-:-:S04]  /*2130*/  IMAD.HI.U32 R19, R20, R15, RZ ;  /* 0x0000000f14137227 */ /* 0x000fc800078e00ff */
[----:B------:R-:W-:-:S05]  /*2140*/  IMAD R16, R19, R16, R14 ;  /* 0x0000001013107224 */ /* 0x000fca00078e020e */
[----:B------:R-:W-:-:S13]  /*2150*/  ISETP.GT.U32.AND P0, PT, R7, R16, PT ;  /* 0x000000100700720c */ /* 0x000fda0003f04070 */
[----:B------:R-:W-:Y:S01]  /*2160*/  @!P0 IMAD.IADD R16, R16, 0x1, -R7 ;  /* 0x0000000110108824 */ /* 0x000fe200078e0a07 */
[----:B------:R-:W-:-:S04]  /*2170*/  ISETP.GE.AND P0, PT, R0, RZ, PT ;  /* 0x000000ff0000720c */ /* 0x000fc80003f06270 */
[----:B------:R-:W-:-:S13]  /*2180*/  ISETP.GT.U32.AND P2, PT, R7, R16, PT ;  /* 0x000000100700720c */ /* 0x000fda0003f44070 */
[----:B------:R-:W-:-:S05]  /*2190*/  @!P2 IADD3 R16, PT, PT, R16, -R7, RZ ;  /* 0x800000071010a210 */ /* 0x000fca0007ffe0ff */
[----:B------:R-:W-:-:S04]  /*21a0*/  IMAD.MOV.U32 R7, RZ, RZ, R16 ;  /* 0x000000ffff077224 */ /* 0x000fc800078e0010 */
[----:B------:R-:W-:Y:S01]  /*21b0*/  @!P0 IMAD.MOV R7, RZ, RZ, -R7 ;  /* 0x000000ffff078224 */ /* 0x000fe200078e0a07 */
[----:B------:R-:W-:-:S04]  /*21c0*/  @!P3 LOP3.LUT R7, RZ, R8, RZ, 0x33, !PT ;  /* 0x00000008ff07b212 */ /* 0x000fc800078e33ff */
[----:B------:R-:W-:-:S13]  /*21d0*/  ISETP.NE.AND P2, PT, R7, RZ, PT ;  /* 0x000000ff0700720c */ /* 0x000fda0003f45270 */
[----:B------:R-:W-:Y:S01]  /*21e0*/  @!P2 LEA R7, R13, 0x2, 0x1 ;  /* 0x000000020d07a811 */ /* 0x000fe200078e08ff */
[----:B--2---:R-:W-:Y:S01]  /*21f0*/  @!P1 STG.E desc[UR6][R10.64+0xc], R17 ;  /* 0x00000c110a009986 */ /* 0x004fe2000c101906 */
[----:B---3--:R-:W-:-:S03]  /*2200*/  @!P1 IMAD.IADD R21, R17, 0x1, R6 ;  /* 0x0000000111159824 */ /* 0x008fc600078e0206 */
[----:B------:R-:W-:Y:S02]  /*2210*/  @!P2 IMAD.WIDE.U32 R6, R7, 0x8, R2 ;  /* 0x000000080706a825 */ /* 0x000fe400078e0002 */
[----:B------:R0:W-:Y:S01]  /*2220*/  @!P1 STG.E desc[UR6][R10.64+0x14], R21 ;  /* 0x000014150a009986 */ /* 0x0001e2000c101906 */
[----:B------:R-:W-:Y:S06]  /*2230*/  BAR.SYNC.DEFER_BLOCKING 0x0 ;  /* 0x0000000000007b1d */ /* 0x000fec0000010000 */
[----:B------:R-:W2:Y:S04]  /*2240*/  @!P2 LDG.E R19, desc[UR6][R4.64+0xc] ;  /* 0x00000c060413a981 */ /* 0x000ea8000c1e1900 */
[----:B------:R-:W3:Y:S01]  /*2250*/  @!P2 LDG.E R16, desc[UR6][R6.64+0x8] ;  /* 0x000008060610a981 */ /* 0x000ee2000c1e1900 */
[----:B------:R-:W-:Y:S01]  /*2260*/  @!P2 LEA.HI R18, R8, R8, RZ, 0x1 ;  /* 0x000000080812a211 */ /* 0x000fe200078f08ff */
[----:B0-----:R-:W-:-:S03]  /*2270*/  IMAD.MOV.U32 R10, RZ, RZ, RZ ;  /* 0x000000ffff0a7224 */ /* 0x001fc600078e00ff */
[----:B------:R-:W-:-:S04]  /*2280*/  @!P2 SHF.R.S32.HI R8, RZ, 0x1, R18 ;  /* 0x00000001ff08a819 */ /* 0x000fc80000011412 */
[-C--:B------:R-:W-:Y:S02]  /*2290*/  IABS R18, R8.reuse ;  /* 0x0000000800127213 */ /* 0x080fe40000000000 */
[----:B------:R-:W-:Y:S02]  /*22a0*/  IABS R22, R8 ;  /* 0x0000000800167213 */ /* 0x000fe40000000000 */
[----:B------:R-:W0:Y:S01]  /*22b0*/  I2F.RP R20, R18 ;  /* 0x0000001200147306 */ /* 0x000e220000209400 */
[----:B------:R-:W-:-:S07]  /*22c0*/  ISETP.NE.AND P3, PT, R8, RZ, PT ;  /* 0x000000ff0800720c */ /* 0x000fce0003f65270 */
[----:B0-----:R-:W0:Y:S02]  /*22d0*/  MUFU.RCP R20, R20 ;  /* 0x0000001400147308 */ /* 0x001e240000001000 */
[----:B0-----:R-:W-:-:S06]  /*22e0*/  VIADD R17, R20, 0xffffffe ;  /* 0x0ffffffe14117836 */ /* 0x001fcc0000000000 */
[----:B------:R-:W0:Y:S02]  /*22f0*/  F2I.FTZ.U32.TRUNC.NTZ R11, R17 ;  /* 0x00000011000b7305 */ /* 0x000e24000021f000 */
[----:B0-----:R-:W-:-:S05]  /*2300*/  IADD3 R21, PT, PT, RZ, -R11, RZ ;  /* 0x8000000bff157210 */ /* 0x001fca0007ffe0ff */
[----:B------:R-:W-:-:S04]  /*2310*/  IMAD R21, R21, R18, RZ ;  /* 0x0000001215157224 */ /* 0x000fc800078e02ff */
[----:B------:R-:W-:-:S04]  /*2320*/  IMAD.HI.U32 R10, R11, R21, R10 ;  /* 0x000000150b0a7227 */ /* 0x000fc800078e000a */
[----:B------:R-:W-:Y:S02]  /*2330*/  IMAD.MOV R21, RZ, RZ, -R22 ;  /* 0x000000ffff157224 */ /* 0x000fe400078e0a16 */
[----:B------:R-:W-:-:S04]  /*2340*/  IMAD.HI.U32 R11, R10, R15, RZ ;  /* 0x0000000f0a0b7227 */ /* 0x000fc800078e00ff */
[----:B------:R-:W-:-:S05]  /*2350*/  IMAD R10, R11, R21, R14 ;  /* 0x000000150b0a7224 */ /* 0x000fca00078e020e */
[----:B------:R-:W-:-:S13]  /*2360*/  ISETP.GT.U32.AND P1, PT, R18, R10, PT ;  /* 0x0000000a1200720c */ /* 0x000fda0003f24070 */
[----:B------:R-:W-:-:S05]  /*2370*/  @!P1 IMAD.IADD R10, R10, 0x1, -R18 ;  /* 0x000000010a0a9824 */ /* 0x000fca00078e0a12 */
[----:B------:R-:W-:-:S13]  /*2380*/  ISETP.GT.U32.AND P1, PT, R18, R10, PT ;  /* 0x0000000a1200720c */ /* 0x000fda0003f24070 */
[----:B------:R-:W-:-:S05]  /*2390*/  @!P1 IMAD.IADD R10, R10, 0x1, -R18 ;  /* 0x000000010a0a9824 */ /* 0x000fca00078e0a12 */
[----:B------:R-:W-:Y:S02]  /*23a0*/  @!P0 IADD3 R10, PT, PT, -R10, RZ, RZ ;  /* 0x000000ff0a0a8210 */ /* 0x000fe40007ffe1ff */
[----:B------:R-:W-:-:S04]  /*23b0*/  @!P3 LOP3.LUT R10, RZ, R8, RZ, 0x33, !PT ;  /* 0x00000008ff0ab212 */ /* 0x000fc800078e33ff */
[----:B------:R-:W-:-:S13]  /*23c0*/  ISETP.NE.AND P1, PT, R10, RZ, PT ;  /* 0x000000ff0a00720c */ /* 0x000fda0003f25270 */
[----:B------:R-:W-:-:S05]  /*23d0*/  @!P1 LEA R11, R13, 0x4, 0x1 ;  /* 0x000000040d0b9811 */ /* 0x000fca00078e08ff */
[----:B------:R-:W-:Y:S01]  /*23e0*/  @!P1 IMAD.WIDE.U32 R10, R11, 0x8, R2 ;  /* 0x000000080b0a9825 */ /* 0x000fe200078e0002 */
[----:B--2---:R-:W-:Y:S03]  /*23f0*/  @!P2 STG.E desc[UR6][R6.64+0xc], R19 ;  /* 0x00000c130600a986 */ /* 0x004fe6000c101906 */
[----:B---3--:R-:W-:-:S05]  /*2400*/  @!P2 IMAD.IADD R21, R19, 0x1, R16 ;  /* 0x000000011315a824 */ /* 0x008fca00078e0210 */
[----:B------:R0:W-:Y:S01]  /*2410*/  @!P2 STG.E desc[UR6][R6.64+0x14], R21 ;  /* 0x000014150600a986 */ /* 0x0001e2000c101906 */
[----:B------:R-:W-:Y:S06]  /*2420*/  BAR.SYNC.DEFER_BLOCKING 0x0 ;  /* 0x0000000000007b1d */ /* 0x000fec0000010000 */
[----:B------:R-:W2:Y:S04]  /*2430*/  @!P1 LDG.E R17, desc[UR6][R4.64+0x14] ;  /* 0x0000140604119981 */ /* 0x000ea8000c1e1900 */
[----:B------:R-:W3:Y:S01]  /*2440*/  @!P1 LDG.E R16, desc[UR6][R10.64+0x8] ;  /* 0x000008060a109981 */ /* 0x000ee2000c1e1900 */
[----:B------:R-:W-:Y:S01]  /*2450*/  @!P1 LEA.HI R18, R8, R8, RZ, 0x1 ;  /* 0x0000000808129211 */ /* 0x000fe200078f08ff */
[----:B0-----:R-:W-:Y:S01]  /*2460*/  IMAD.MOV.U32 R6, RZ, RZ, RZ ;  /* 0x000000ffff067224 */ /* 0x001fe200078e00ff */
[----:B------:R-:W-:Y:S02]  /*2470*/  BSSY.RECONVERGENT B0, `(.L_x_18) ;  /* 0x0000024000007945 */ /* 0x000fe40003800200 */
        /* <DEDUP_REMOVED lines=8> */
[----:B0-----:R-:W-:-:S04]  /*2500*/  IMAD.MOV R21, RZ, RZ, -R7 ;  /* 0x000000ffff157224 */ /* 0x001fc800078e0a07 */
[----:B------:R-:W-:-:S04]  /*2510*/  IMAD R21, R21, R18, RZ ;  /* 0x0000001215157224 */ /* 0x000fc800078e02ff */
[----:B------:R-:W-:Y:S01]  /*2520*/  IMAD.HI.U32 R6, R7, R21, R6 ;  /* 0x0000001507067227 */ /* 0x000fe200078e0006 */
[----:B------:R-:W-:-:S05]  /*2530*/  IADD3 R21, PT, PT, RZ, -R22, RZ ;  /* 0x80000016ff157210 */ /* 0x000fca0007ffe0ff */
[----:B------:R-:W-:-:S04]  /*2540*/  IMAD.HI.U32 R7, R6, R15, RZ ;  /* 0x0000000f06077227 */ /* 0x000fc800078e00ff */
[----:B------:R-:W-:-:S05]  /*2550*/  IMAD R6, R7, R21, R14 ;  /* 0x0000001507067224 */ /* 0x000fca00078e020e */
[----:B------:R-:W-:-:S13]  /*2560*/  ISETP.GT.U32.AND P2, PT, R18, R6, PT ;  /* 0x000000061200720c */ /* 0x000fda0003f44070 */
[----:B------:R-:W-:-:S05]  /*2570*/  @!P2 IMAD.IADD R6, R6, 0x1, -R18 ;  /* 0x000000010606a824 */ /* 0x000fca00078e0a12 */
[----:B------:R-:W-:-:S13]  /*2580*/  ISETP.GT.U32.AND P2, PT, R18, R6, PT ;  /* 0x000000061200720c */ /* 0x000fda0003f44070 */
[----:B------:R-:W-:-:S04]  /*2590*/  @!P2 IMAD.IADD R6, R6, 0x1, -R18 ;  /* 0x000000010606a824 */ /* 0x000fc800078e0a12 */
[----:B------:R-:W-:Y:S01]  /*25a0*/  @!P0 IMAD.MOV R6, RZ, RZ, -R6 ;  /* 0x000000ffff068224 */ /* 0x000fe200078e0a06 */
[----:B------:R-:W-:-:S04]  /*25b0*/  @!P3 LOP3.LUT R6, RZ, R8, RZ, 0x33, !PT ;  /* 0x00000008ff06b212 */ /* 0x000fc800078e33ff */
[----:B------:R-:W-:Y:S01]  /*25c0*/  ISETP.NE.AND P2, PT, R6, RZ, PT ;  /* 0x000000ff0600720c */ /* 0x000fe20003f45270 */
[----:B--2---:R0:W-:Y:S01]  /*25d0*/  @!P1 STG.E desc[UR6][R10.64+0xc], R17 ;  /* 0x00000c110a009986 */ /* 0x0041e2000c101906 */
[----:B---3--:R-:W-:-:S05]  /*25e0*/  @!P1 IMAD.IADD R7, R17, 0x1, R16 ;  /* 0x0000000111079824 */ /* 0x008fca00078e0210 */
[----:B------:R0:W-:Y:S01]  /*25f0*/  @!P1 STG.E desc[UR6][R10.64+0x14], R7 ;  /* 0x000014070a009986 */ /* 0x0001e2000c101906 */
[----:B------:R-:W-:Y:S06]  /*2600*/  BAR.SYNC.DEFER_BLOCKING 0x0 ;  /* 0x0000000000007b1d */ /* 0x000fec0000010000 */
[----:B------:R-:W-:Y:S05]  /*2610*/  @P2 BRA `(.L_x_19) ;  /* 0x0000000000242947 */ /* 0x000fea0003800000 */
[----:B0-----:R-:W-:Y:S01]  /*2620*/  LEA R7, R13, 0x6, 0x1 ;  /* 0x000000060d077811 */ /* 0x001fe200078e08ff */
[----:B------:R-:W2:Y:S04]  /*2630*/  LDG.E R5, desc[UR6][R4.64+0x1c] ;  /* 0x00001c0604057981 */ /* 0x000ea8000c1e1900 */
[----:B------:R-:W-:-:S05]  /*2640*/  IMAD.WIDE.U32 R6, R7, 0x8, R2 ;  /* 0x0000000807067825 */ /* 0x000fca00078e0002 */
[----:B------:R-:W3:Y:S01]  /*2650*/  LDG.E R10, desc[UR6][R6.64+0x8] ;  /* 0x00000806060a7981 */ /* 0x000ee2000c1e1900 */
[----:B------:R-:W-:-:S04]  /*2660*/  LEA.HI R8, R8, R8, RZ, 0x1 ;  /* 0x0000000808087211 */ /* 0x000fc800078f08ff */
[----:B------:R-:W-:Y:S01]  /*2670*/  SHF.R.S32.HI R8, RZ, 0x1, R8 ;  /* 0x00000001ff087819 */ /* 0x000fe20000011408 */
[----:B--2---:R1:W-:Y:S01]  /*2680*/  STG.E desc[UR6][R6.64+0xc], R5 ;  /* 0x00000c0506007986 */ /* 0x0043e2000c101906 */
[----:B---3--:R-:W-:-:S05]  /*2690*/  IADD3 R11, PT, PT, R5, R10, RZ ;  /* 0x0000000a050b7210 */ /* 0x008fca0007ffe0ff */
[----:B------:R1:W-:Y:S02]  /*26a0*/  STG.E desc[UR6][R6.64+0x14], R11 ;  /* 0x0000140b06007986 */ /* 0x0003e4000c101906 */
.L_x_19:
[----:B------:R-:W-:Y:S05]  /*26b0*/  BSYNC.RECONVERGENT B0 ;  /* 0x0000000000007941 */ /* 0x000fea0003800200 */
.L_x_18:
[----:B-1----:R-:W-:Y:S01]  /*26c0*/  VIADD R5, R13, 0x3 ;  /* 0x000000030d057836 */ /* 0x002fe20000000000 */
[----:B------:R-:W-:Y:S04]  /*26d0*/  BAR.SYNC.DEFER_BLOCKING 0x0 ;  /* 0x0000000000007b1d */ /* 0x000fe80000010000 */
[----:B------:R-:W-:Y:S01]  /*26e0*/  ISETP.NE.AND P1, PT, R5, R12, PT ;  /* 0x0000000c0500720c */ /* 0x000fe20003f25270 */
[----:B------:R-:W-:-:S04]  /*26f0*/  VIADD R5, R13, 0x4 ;  /* 0x000000040d057836 */ /* 0x000fc80000000000 */
[----:B------:R-:W-:-:S08]  /*2700*/  IMAD.MOV.U32 R13, RZ, RZ, R5 ;  /* 0x000000ffff0d7224 */ /* 0x000fd000078e0005 */
[----:B------:R-:W-:Y:S05]  /*2710*/  @P1 BRA `(.L_x_20) ;  /* 0xfffffff400e01947 */ /* 0x000fea000383ffff */
.L_x_17:
[----:B------:R-:W-:-:S13]  /*2720*/  ISETP.NE.AND P0, PT, R9, RZ, PT ;  /* 0x000000ff0900720c */ /* 0x000fda0003f05270 */
[----:B------:R-:W-:Y:S05]  /*2730*/  @!P0 EXIT ;  /* 0x000000000000894d */ /* 0x000fea0003800000 */
[----:B------:R-:W1:Y:S01]  /*2740*/  LDC.64 R2, c[0x0][0x390] ;  /* 0x0000e400ff027b82 */ /* 0x000e620000000a00 */
[----:B------:R-:W-:Y:S01]  /*2750*/  IABS R6, R0 ;  /* 0x0000000000067213 */ /* 0x000fe20000000000 */
[----:B------:R-:W-:Y:S01]  /*2760*/  IMAD.SHL.U32 R4, R5, 0x2, RZ ;  /* 0x0000000205047824 */ /* 0x000fe200078e00ff */
[----:B------:R-:W-:Y:S01]  /*2770*/  IADD3 R9, PT, PT, -R9, RZ, RZ ;  /* 0x000000ff09097210 */ /* 0x000fe20007ffe1ff */
[----:B-1----:R-:W-:-:S04]  /*2780*/  IMAD.WIDE.U32 R2, R5, 0x8, R2 ;  /* 0x0000000805027825 */ /* 0x002fc800078e0002 */
[----:B------:R-:W-:Y:S01]  /*2790*/  IMAD.MOV.U32 R5, RZ, RZ, R6 ;  /* 0x000000ffff057224 */ /* 0x000fe200078e0006 */
[----:B------:R-:W-:-:S05]  /*27a0*/  IADD3 R2, P0, PT, R2, 0x4, RZ ;  /* 0x0000000402027810 */ /* 0x000fca0007f1e0ff */
[----:B------:R-:W-:-:S08]  /*27b0*/  IMAD.X R3, RZ, RZ, R3, P0 ;  /* 0x000000ffff037224 */ /* 0x000fd000000e0603 */
.L_x_21:
[-C--:B0-----:R-:W-:Y:S02]  /*27c0*/  IABS R10, R8.reuse ;  /* 0x00000008000a7213 */ /* 0x081fe40000000000 */
[----:B------:R-:W-:Y:S02]  /*27d0*/  IABS R14, R8 ;  /* 0x00000008000e7213 */ /* 0x000fe40000000000 */
[----:B-1----:R-:W0:Y:S01]  /*27e0*/  I2F.RP R11, R10 ;  /* 0x0000000a000b7306 */ /* 0x002e220000209400 */
[----:B------:R-:W-:Y:S02]  /*27f0*/  ISETP.GE.AND P2, PT, R0, RZ, PT ;  /* 0x000000ff0000720c */ /* 0x000fe40003f46270 */
[----:B------:R-:W-:-:S05]  /*2800*/  ISETP.NE.AND P1, PT, R8, RZ, PT ;  /* 0x000000ff0800720c */ /* 0x000fca0003f25270 */
[----:B0-----:R-:W0:Y:S02]  /*2810*/  MUFU.RCP R11, R11 ;  /* 0x0000000b000b7308 */ /* 0x001e240000001000 */
[----:B0-----:R-:W-:Y:S02]  /*2820*/  IADD3 R6, PT, PT, R11, 0xffffffe, RZ ;  /* 0x0ffffffe0b067810 */ /* 0x001fe40007ffe0ff */
[----:B------:R-:W-:-:S04]  /*2830*/  IABS R11, R0 ;  /* 0x00000000000b7213 */ /* 0x000fc80000000000 */
[----:B------:R0:W1:Y:S02]  /*2840*/  F2I.FTZ.U32.TRUNC.NTZ R7, R6 ;  /* 0x0000000600077305 */ /* 0x000064000021f000 */
[----:B0-----:R-:W-:Y:S02]  /*2850*/  IMAD.MOV.U32 R6, RZ, RZ, RZ ;  /* 0x000000ffff067224 */ /* 0x001fe400078e00ff */
[----:B-1----:R-:W-:-:S04]  /*2860*/  IMAD.MOV R13, RZ, RZ, -R7 ;  /* 0x000000ffff0d7224 */ /* 0x002fc800078e0a07 */
[----:B------:R-:W-:-:S04]  /*2870*/  IMAD R13, R13, R10, RZ ;  /* 0x0000000a0d0d7224 */ /* 0x000fc800078e02ff */
[----:B------:R-:W-:-:S04]  /*2880*/  IMAD.HI.U32 R12, R7, R13, R6 ;  /* 0x0000000d070c7227 */ /* 0x000fc800078e0006 */
[----:B------:R-:W-:Y:S02]  /*2890*/  IMAD.MOV R7, RZ, RZ, -R14 ;  /* 0x000000ffff077224 */ /* 0x000fe400078e0a0e */
[----:B------:R-:W-:-:S04]  /*28a0*/  IMAD.HI.U32 R12, R12, R5, RZ ;  /* 0x000000050c0c7227 */ /* 0x000fc800078e00ff */
[----:B------:R-:W-:-:S05]  /*28b0*/  IMAD R6, R12, R7, R11 ;  /* 0x000000070c067224 */ /* 0x000fca00078e020b */
[----:B------:R-:W-:-:S13]  /*28c0*/  ISETP.GT.U32.AND P0, PT, R10, R6, PT ;  /* 0x000000060a00720c */ /* 0x000fda0003f04070 */
[----:B------:R-:W-:-:S04]  /*28d0*/  @!P0 IADD3 R6, PT, PT, R6, -R10, RZ ;  /* 0x8000000a06068210 */ /* 0x000fc80007ffe0ff */
[----:B------:R-:W-:-:S13]  /*28e0*/  ISETP.GT.U32.AND P0, PT, R10, R6, PT ;  /* 0x000000060a00720c */ /* 0x000fda0003f04070 */
[----:B------:R-:W-:-:S04]  /*28f0*/  @!P0 IMAD.IADD R6, R6, 0x1, -R10 ;  /* 0x0000000106068824 */ /* 0x000fc800078e0a0a */
[----:B------:R-:W-:Y:S01]  /*2900*/  @!P2 IMAD.MOV R6, RZ, RZ, -R6 ;  /* 0x000000ffff06a224 */ /* 0x000fe200078e0a06 */
[----:B------:R-:W-:-:S04]  /*2910*/  @!P1 LOP3.LUT R6, RZ, R8, RZ, 0x33, !PT ;  /* 0x00000008ff069212 */ /* 0x000fc800078e33ff */
[----:B------:R-:W-:-:S13]  /*2920*/  ISETP.NE.AND P0, PT, R6, RZ, PT ;  /* 0x000000ff0600720c */ /* 0x000fda0003f05270 */
[----:B------:R-:W0:Y:S01]  /*2930*/  @!P0 LDC.64 R6, c[0x0][0x390] ;  /* 0x0000e400ff068b82 */ /* 0x000e220000000a00 */
[----:B------:R1:W2:Y:S01]  /*2940*/  @!P0 LDG.E R11, desc[UR6][R2.64] ;  /* 0x00000006020b8981 */ /* 0x0002a2000c1e1900 */
[----:B0-----:R-:W-:-:S05]  /*2950*/  @!P0 IMAD.WIDE.U32 R6, R4, 0x8, R6 ;  /* 0x0000000804068825 */ /* 0x001fca00078e0006 */
[----:B------:R-:W3:Y:S01]  /*2960*/  @!P0 LDG.E R10, desc[UR6][R6.64+0x8] ;  /* 0x00000806060a8981 */ /* 0x000ee2000c1e1900 */
[----:B------:R-:W-:-:S04]  /*2970*/  IADD3 R9, PT, PT, R9, 0x1, RZ ;  /* 0x0000000109097810 */ /* 0x000fc80007ffe0ff */
[----:B------:R-:W-:Y:S02]  /*2980*/  ISETP.NE.AND P2, PT, R9, RZ, PT ;  /* 0x000000ff0900720c */ /* 0x000fe40003f45270 */
[----:B-1----:R-:W-:Y:S01]  /*2990*/  IADD3 R2, P1, PT, R2, 0x8, RZ ;  /* 0x0000000802027810 */ /* 0x002fe20007f3e0ff */
[----:B------:R-:W-:-:S04]  /*29a0*/  VIADD R4, R4, 0x2 ;  /* 0x0000000204047836 */ /* 0x000fc80000000000 */
[----:B------:R-:W-:Y:S01]  /*29b0*/  IMAD.X R3, RZ, RZ, R3, P1 ;  /* 0x000000ffff037224 */ /* 0x000fe200008e0603 */
[----:B--2---:R1:W-:Y:S01]  /*29c0*/  @!P0 STG.E desc[UR6][R6.64+0xc], R11 ;  /* 0x00000c0b06008986 */ /* 0x0043e2000c101906 */
[----:B---3--:R-:W-:Y:S01]  /*29d0*/  @!P0 IMAD.IADD R13, R11, 0x1, R10 ;  /* 0x000000010b0d8824 */ /* 0x008fe200078e020a */
[----:B------:R-:W-:-:S04]  /*29e0*/  @!P0 LEA.HI R10, R8, R8, RZ, 0x1 ;  /* 0x00000008080a8211 */ /* 0x000fc800078f08ff */
[----:B------:R1:W-:Y:S01]  /*29f0*/  @!P0 STG.E desc[UR6][R6.64+0x14], R13 ;  /* 0x0000140d06008986 */ /* 0x0003e2000c101906 */
[----:B------:R-:W-:Y:S01]  /*2a00*/  @!P0 SHF.R.S32.HI R8, RZ, 0x1, R10 ;  /* 0x00000001ff088819 */ /* 0x000fe2000001140a */
[----:B------:R-:W-:Y:S06]  /*2a10*/  BAR.SYNC.DEFER_BLOCKING 0x0 ;  /* 0x0000000000007b1d */ /* 0x000fec0000010000 */
[----:B------:R-:W-:Y:S05]  /*2a20*/  @P2 BRA `(.L_x_21) ;  /* 0xfffffffc00642947 */ /* 0x000fea000383ffff */
[----:B------:R-:W-:Y:S05]  /*2a30*/  EXIT ;  /* 0x000000000000794d */ /* 0x000fea0003800000 */
.L_x_22:
        /* <DEDUP_REMOVED lines=12> */
.L_x_25:


//--------------------- .text._Z12find_repeatsPiS_i --------------------------
	.section	.text._Z12find_repeatsPiS_i,"ax",@progbits
	.align	128
        .global         _Z12find_repeatsPiS_i
        .type           _Z12find_repeatsPiS_i,@function
        .size           _Z12find_repeatsPiS_i,(.L_x_26 - _Z12find_repeatsPiS_i)
        .other          _Z12find_repeatsPiS_i,@"STO_CUDA_ENTRY STV_DEFAULT"
_Z12find_repeatsPiS_i:
.text._Z12find_repeatsPiS_i:
[----:B------:R-:W-:Y:S01]  /*0000*/  LDC R1, c[0x0][0x37c] ;  /* 0x0000df00ff017b82 */ /* 0x000fe20000000800 */
[----:B------:R-:W0:Y:S07]  /*0010*/  S2R R7, SR_TID.X ;  /* 0x0000000000077919 */ /* 0x000e2e0000002100 */
[----:B------:R-:W0:Y:S01]  /*0020*/  S2UR UR5, SR_CTAID.X ;  /* 0x00000000000579c3 */ /* 0x000e220000002500 */
[----:B------:R-:W1:Y:S07]  /*0030*/  LDCU UR4, c[0x0][0x390] ;  /* 0x00007200ff0477ac */ /* 0x000e6e0008000800 */
[----:B------:R-:W0:Y:S01]  /*0040*/  LDC R0, c[0x0][0x360] ;  /* 0x0000d800ff007b82 */ /* 0x000e220000000800 */
[----:B-1----:R-:W-:Y:S01]  /*0050*/  UIADD3 UR4, UPT, UPT, UR4, -0x1, URZ ;  /* 0xffffffff04047890 */ /* 0x002fe2000fffe0ff */
[----:B0-----:R-:W-:-:S05]  /*0060*/  IMAD R7, R0, UR5, R7 ;  /* 0x0000000500077c24 */ /* 0x001fca000f8e0207 */
[----:B------:R-:W-:-:S13]  /*0070*/  ISETP.GE.AND P0, PT, R7, UR4, PT ;  /* 0x0000000407007c0c */ /* 0x000fda000bf06270 */
[----:B------:R-:W-:Y:S05]  /*0080*/  @P0 EXIT ;  /* 0x000000000000094d */ /* 0x000fea0003800000 */
[----:B------:R-:W0:Y:S01]  /*0090*/  LDC.64 R2, c[0x0][0x380] ;  /* 0x0000e000ff027b82 */ /* 0x000e220000000a00 */
[----:B------:R-:W1:Y:S01]  /*00a0*/  LDCU.64 UR4, c[0x0][0x358] ;  /* 0x00006b00ff0477ac */ /* 0x000e620008000a00 */
[----:B0-----:R-:W-:-:S05]  /*00b0*/  IMAD.WIDE R2, R7, 0x4, R2 ;  /* 0x0000000407027825 */ /* 0x001fca00078e0202 */
[----:B-1----:R-:W2:Y:S04]  /*00c0*/  LDG.E R0, desc[UR4][R2.64] ;  /* 0x0000000402007981 */ /* 0x002ea8000c1e1900 */
[----:B------:R-:W2:Y:S02]  /*00d0*/  LDG.E R5, desc[UR4][R2.64+0x4] ;  /* 0x0000040402057981 */ /* 0x000ea4000c1e1900 */
[----:B--2---:R-:W-:-:S13]  /*00e0*/  ISETP.NE.AND P0, PT, R0, R5, PT ;  /* 0x000000050000720c */ /* 0x004fda0003f05270 */
[----:B------:R-:W0:Y:S01]  /*00f0*/  @!P0 LDC.64 R4, c[0x0][0x388] ;  /* 0x0000e200ff048b82 */ /* 0x000e220000000a00 */
[----:B------:R-:W-:Y:S01]  /*0100*/  @!P0 MOV R9, 0x1 ;  /* 0x0000000100098802 */ /* 0x000fe20000000f00 */
[----:B0-----:R-:W-:-:S05]  /*0110*/  @!P0 IMAD.WIDE R4, R7, 0x4, R4 ;  /* 0x0000000407048825 */ /* 0x001fca00078e0204 */
[----:B------:R0:W-:Y:S01]  /*0120*/  @!P0 STG.E desc[UR4][R4.64], R9 ;  /* 0x0000000904008986 */ /* 0x0001e2000c101904 */
[----:B------:R-:W-:Y:S05]  /*0130*/  @!P0 EXIT ;  /* 0x000000000000894d */ /* 0x000fea0003800000 */
[----:B------:R-:W1:Y:S02]  /*0140*/  LDC.64 R2, c[0x0][0x388] ;  /* 0x0000e200ff027b82 */ /* 0x000e640000000a00 */
[----:B-1----:R-:W-:-:S05]  /*0150*/  IMAD.WIDE R2, R7, 0x4, R2 ;  /* 0x0000000407027825 */ /* 0x002fca00078e0202 */
[----:B------:R-:W-:Y:S01]  /*0160*/  STG.E desc[UR4][R2.64], RZ ;  /* 0x000000ff02007986 */ /* 0x000fe2000c101904 */
[----:B------:R-:W-:Y:S05]  /*0170*/  EXIT ;  /* 0x000000000000794d */ /* 0x000fea0003800000 */
.L_x_23:
        /* <DEDUP_REMOVED lines=16> */
.L_x_26:


//--------------------- .nv.shared.reserved.0     --------------------------
	.section	.nv.shared.reserved.0,"aw",@nobits
	.weak		__nv_reservedSMEM_offset_0_alias
	.size		__nv_reservedSMEM_offset_0_alias, 0, 64
	.other		__nv_reservedSMEM_offset_0_alias,@"STO_CUDA_RESERVED_SHARED STV_DEFAULT"
__nv_reservedSMEM_offset_0_alias:
	.zero		0
	.zero		64


//--------------------- .nv.constant0._Z13index_repeatsPiS_S_ --------------------------
	.section	.nv.constant0._Z13index_repeatsPiS_S_,"a",@progbits
	.sectionflags	@""
	.align	4
.nv.constant0._Z13index_repeatsPiS_S_:
	.zero		920


//--------------------- .nv.constant0._Z14exclusive_scanPiS_P4NodeS_i --------------------------
	.section	.nv.constant0._Z14exclusive_scanPiS_P4NodeS_i,"a",@progbits
	.sectionflags	@""
	.align	4
.nv.constant0._Z14exclusive_scanPiS_P4NodeS_i:
	.zero		932


//--------------------- .nv.constant0._Z12find_repeatsPiS_i --------------------------
	.section	.nv.constant0._Z12find_repeatsPiS_i,"a",@progbits
	.sectionflags	@""
	.align	4
.nv.constant0._Z12find_repeatsPiS_i:
	.zero		916


//--------------------- SYMBOLS --------------------------

	.type		.nv.reservedSmem.offset0,@object
	.size		.nv.reservedSmem.offset0,0x4
